//
// Generated by NVIDIA NVVM Compiler
//
// Compiler Build ID: CL-36424714
// Cuda compilation tools, release 13.0, V13.0.88
// Based on NVVM 20.0.0
//

.version 9.0
.target sm_100
.address_size 64

	// .globl	_Z22clustering_coefficientPKfjPf
// _ZZ22clustering_coefficientPKfjPfE4temp has been demoted

.visible .entry _Z22clustering_coefficientPKfjPf(
	.param .u64 .ptr .align 1 _Z22clustering_coefficientPKfjPf_param_0,
	.param .u32 _Z22clustering_coefficientPKfjPf_param_1,
	.param .u64 .ptr .align 1 _Z22clustering_coefficientPKfjPf_param_2
)
{
	.reg .pred 	%p<106>;
	.reg .b16 	%rs<17>;
	.reg .b32 	%r<107>;
	.reg .b32 	%f<161>;
	.reg .b64 	%rd<67>;
	// demoted variable
	.shared .align 4 .b8 _ZZ22clustering_coefficientPKfjPfE4temp[1024];
	ld.param.u64 	%rd3, [_Z22clustering_coefficientPKfjPf_param_0];
	ld.param.u32 	%r35, [_Z22clustering_coefficientPKfjPf_param_1];
	ld.param.u64 	%rd2, [_Z22clustering_coefficientPKfjPf_param_2];
	cvta.to.global.u64 	%rd1, %rd3;
	mov.u32 	%r36, %ntid.x;
	mov.u32 	%r37, %ctaid.x;
	mov.u32 	%r1, %tid.x;
	mad.lo.s32 	%r38, %r36, %r37, %r1;
	mul.lo.s32 	%r2, %r35, %r38;
	setp.ge.u32 	%p31, %r38, %r35;
	@%p31 bra 	$L__BB0_48;
	add.s32 	%r3, %r35, -2;
	cvt.u16.u32 	%rs1, %r35;
	add.s32 	%r4, %r35, 1;
	mov.f32 	%f143, 0f00000000;
	mov.b32 	%r98, 0;
	mov.b16 	%rs15, 0;
	mov.u16 	%rs16, %rs15;
	mov.f32 	%f142, %f143;
$L__BB0_2:
	not.b32 	%r40, %r98;
	add.s32 	%r6, %r35, %r40;
	add.s32 	%r99, %r98, %r2;
	mul.wide.u32 	%rd4, %r99, 4;
	add.s64 	%rd5, %rd1, %rd4;
	ld.global.f32 	%f62, [%rd5];
	setp.neu.f32 	%p32, %f62, 0f3F800000;
	@%p32 bra 	$L__BB0_46;
	add.f32 	%f142, %f142, 0f3F800000;
	add.s32 	%r104, %r98, 1;
	setp.ge.u32 	%p33, %r104, %r35;
	@%p33 bra 	$L__BB0_46;
	mul.lo.s32 	%r9, %r98, %r35;
	sub.s32 	%r41, %r3, %r98;
	setp.lt.u32 	%p34, %r41, 7;
	@%p34 bra 	$L__BB0_24;
	add.s32 	%r102, %r98, 4;
	and.b32  	%r42, %r6, -8;
	neg.s32 	%r101, %r42;
	mad.lo.s32 	%r100, %r4, %r98, 4;
$L__BB0_6:
	.pragma "nounroll";
	add.s32 	%r43, %r99, 1;
	mul.wide.u32 	%rd6, %r43, 4;
	add.s64 	%rd7, %rd1, %rd6;
	ld.global.f32 	%f64, [%rd7];
	setp.neu.f32 	%p36, %f64, 0f3F800000;
	mov.pred 	%p91, 0;
	@%p36 bra 	$L__BB0_8;
	add.s32 	%r44, %r100, -3;
	mul.wide.u32 	%rd8, %r44, 4;
	add.s64 	%rd9, %rd1, %rd8;
	ld.global.f32 	%f65, [%rd9];
	setp.eq.f32 	%p91, %f65, 0f3F800000;
$L__BB0_8:
	add.f32 	%f66, %f143, 0f3F800000;
	selp.f32 	%f5, %f66, %f143, %p91;
	add.s32 	%r45, %r99, 2;
	mul.wide.u32 	%rd10, %r45, 4;
	add.s64 	%rd11, %rd1, %rd10;
	ld.global.f32 	%f67, [%rd11];
	setp.neu.f32 	%p38, %f67, 0f3F800000;
	mov.pred 	%p92, 0;
	@%p38 bra 	$L__BB0_10;
	add.s32 	%r46, %r100, -2;
	mul.wide.u32 	%rd12, %r46, 4;
	add.s64 	%rd13, %rd1, %rd12;
	ld.global.f32 	%f68, [%rd13];
	setp.eq.f32 	%p92, %f68, 0f3F800000;
$L__BB0_10:
	add.f32 	%f69, %f5, 0f3F800000;
	selp.f32 	%f6, %f69, %f5, %p92;
	add.s32 	%r47, %r99, 3;
	mul.wide.u32 	%rd14, %r47, 4;
	add.s64 	%rd15, %rd1, %rd14;
	ld.global.f32 	%f70, [%rd15];
	setp.neu.f32 	%p40, %f70, 0f3F800000;
	mov.pred 	%p93, 0;
	@%p40 bra 	$L__BB0_12;
	add.s32 	%r48, %r100, -1;
	mul.wide.u32 	%rd16, %r48, 4;
	add.s64 	%rd17, %rd1, %rd16;
	ld.global.f32 	%f71, [%rd17];
	setp.eq.f32 	%p93, %f71, 0f3F800000;
$L__BB0_12:
	add.f32 	%f72, %f6, 0f3F800000;
	selp.f32 	%f7, %f72, %f6, %p93;
	add.s32 	%r49, %r99, 4;
	mul.wide.u32 	%rd18, %r49, 4;
	add.s64 	%rd19, %rd1, %rd18;
	ld.global.f32 	%f73, [%rd19];
	setp.neu.f32 	%p42, %f73, 0f3F800000;
	mov.pred 	%p94, 0;
	@%p42 bra 	$L__BB0_14;
	mul.wide.u32 	%rd20, %r100, 4;
	add.s64 	%rd21, %rd1, %rd20;
	ld.global.f32 	%f74, [%rd21];
	setp.eq.f32 	%p94, %f74, 0f3F800000;
$L__BB0_14:
	add.f32 	%f75, %f7, 0f3F800000;
	selp.f32 	%f8, %f75, %f7, %p94;
	add.s32 	%r50, %r99, 5;
	mul.wide.u32 	%rd22, %r50, 4;
	add.s64 	%rd23, %rd1, %rd22;
	ld.global.f32 	%f76, [%rd23];
	setp.neu.f32 	%p44, %f76, 0f3F800000;
	mov.pred 	%p95, 0;
	@%p44 bra 	$L__BB0_16;
	add.s32 	%r51, %r100, 1;
	mul.wide.u32 	%rd24, %r51, 4;
	add.s64 	%rd25, %rd1, %rd24;
	ld.global.f32 	%f77, [%rd25];
	setp.eq.f32 	%p95, %f77, 0f3F800000;
$L__BB0_16:
	add.f32 	%f78, %f8, 0f3F800000;
	selp.f32 	%f9, %f78, %f8, %p95;
	add.s32 	%r52, %r99, 6;
	mul.wide.u32 	%rd26, %r52, 4;
	add.s64 	%rd27, %rd1, %rd26;
	ld.global.f32 	%f79, [%rd27];
	setp.neu.f32 	%p46, %f79, 0f3F800000;
	mov.pred 	%p96, 0;
	@%p46 bra 	$L__BB0_18;
	add.s32 	%r53, %r100, 2;
	mul.wide.u32 	%rd28, %r53, 4;
	add.s64 	%rd29, %rd1, %rd28;
	ld.global.f32 	%f80, [%rd29];
	setp.eq.f32 	%p96, %f80, 0f3F800000;
$L__BB0_18:
	add.f32 	%f81, %f9, 0f3F800000;
	selp.f32 	%f10, %f81, %f9, %p96;
	add.s32 	%r54, %r99, 7;
	mul.wide.u32 	%rd30, %r54, 4;
	add.s64 	%rd31, %rd1, %rd30;
	ld.global.f32 	%f82, [%rd31];
	setp.neu.f32 	%p48, %f82, 0f3F800000;
	mov.pred 	%p97, 0;
	@%p48 bra 	$L__BB0_20;
	add.s32 	%r55, %r100, 3;
	mul.wide.u32 	%rd32, %r55, 4;
	add.s64 	%rd33, %rd1, %rd32;
	ld.global.f32 	%f83, [%rd33];
	setp.eq.f32 	%p97, %f83, 0f3F800000;
$L__BB0_20:
	add.f32 	%f84, %f10, 0f3F800000;
	selp.f32 	%f11, %f84, %f10, %p97;
	add.s32 	%r99, %r99, 8;
	mul.wide.u32 	%rd34, %r99, 4;
	add.s64 	%rd35, %rd1, %rd34;
	ld.global.f32 	%f85, [%rd35];
	setp.neu.f32 	%p50, %f85, 0f3F800000;
	mov.pred 	%p98, 0;
	@%p50 bra 	$L__BB0_22;
	add.s32 	%r56, %r100, 4;
	mul.wide.u32 	%rd36, %r56, 4;
	add.s64 	%rd37, %rd1, %rd36;
	ld.global.f32 	%f86, [%rd37];
	setp.eq.f32 	%p98, %f86, 0f3F800000;
$L__BB0_22:
	add.f32 	%f87, %f11, 0f3F800000;
	selp.f32 	%f143, %f87, %f11, %p98;
	add.s32 	%r102, %r102, 8;
	add.s32 	%r101, %r101, 8;
	add.s32 	%r100, %r100, 8;
	setp.ne.s32 	%p51, %r101, 0;
	@%p51 bra 	$L__BB0_6;
	add.s32 	%r104, %r102, -3;
$L__BB0_24:
	and.b32  	%r57, %r6, 7;
	setp.eq.s32 	%p52, %r57, 0;
	@%p52 bra 	$L__BB0_46;
	not.b16 	%rs10, %rs16;
	add.s16 	%rs11, %rs10, %rs1;
	cvt.u32.u16 	%r58, %rs11;
	and.b32  	%r23, %r58, 7;
	add.s32 	%r59, %r23, -1;
	setp.lt.u32 	%p53, %r59, 3;
	@%p53 bra 	$L__BB0_35;
	add.s32 	%r24, %r104, %r2;
	mul.wide.u32 	%rd38, %r24, 4;
	add.s64 	%rd39, %rd1, %rd38;
	ld.global.f32 	%f89, [%rd39];
	setp.neu.f32 	%p55, %f89, 0f3F800000;
	mov.pred 	%p99, 0;
	@%p55 bra 	$L__BB0_28;
	add.s32 	%r60, %r104, %r9;
	mul.wide.u32 	%rd40, %r60, 4;
	add.s64 	%rd41, %rd1, %rd40;
	ld.global.f32 	%f90, [%rd41];
	setp.eq.f32 	%p99, %f90, 0f3F800000;
$L__BB0_28:
	add.f32 	%f91, %f143, 0f3F800000;
	selp.f32 	%f15, %f91, %f143, %p99;
	add.s32 	%r61, %r24, 1;
	mul.wide.u32 	%rd42, %r61, 4;
	add.s64 	%rd43, %rd1, %rd42;
	ld.global.f32 	%f92, [%rd43];
	setp.neu.f32 	%p57, %f92, 0f3F800000;
	mov.pred 	%p100, 0;
	@%p57 bra 	$L__BB0_30;
	add.s32 	%r62, %r104, %r9;
	add.s32 	%r63, %r62, 1;
	mul.wide.u32 	%rd44, %r63, 4;
	add.s64 	%rd45, %rd1, %rd44;
	ld.global.f32 	%f93, [%rd45];
	setp.eq.f32 	%p100, %f93, 0f3F800000;
$L__BB0_30:
	add.f32 	%f94, %f15, 0f3F800000;
	selp.f32 	%f16, %f94, %f15, %p100;
	add.s32 	%r64, %r24, 2;
	mul.wide.u32 	%rd46, %r64, 4;
	add.s64 	%rd47, %rd1, %rd46;
	ld.global.f32 	%f95, [%rd47];
	setp.neu.f32 	%p59, %f95, 0f3F800000;
	mov.pred 	%p101, 0;
	@%p59 bra 	$L__BB0_32;
	add.s32 	%r65, %r104, %r9;
	add.s32 	%r66, %r65, 2;
	mul.wide.u32 	%rd48, %r66, 4;
	add.s64 	%rd49, %rd1, %rd48;
	ld.global.f32 	%f96, [%rd49];
	setp.eq.f32 	%p101, %f96, 0f3F800000;
$L__BB0_32:
	add.f32 	%f97, %f16, 0f3F800000;
	selp.f32 	%f17, %f97, %f16, %p101;
	add.s32 	%r67, %r24, 3;
	mul.wide.u32 	%rd50, %r67, 4;
	add.s64 	%rd51, %rd1, %rd50;
	ld.global.f32 	%f98, [%rd51];
	setp.neu.f32 	%p61, %f98, 0f3F800000;
	mov.pred 	%p102, 0;
	@%p61 bra 	$L__BB0_34;
	add.s32 	%r68, %r104, %r9;
	add.s32 	%r69, %r68, 3;
	mul.wide.u32 	%rd52, %r69, 4;
	add.s64 	%rd53, %rd1, %rd52;
	ld.global.f32 	%f99, [%rd53];
	setp.eq.f32 	%p102, %f99, 0f3F800000;
$L__BB0_34:
	add.f32 	%f100, %f17, 0f3F800000;
	selp.f32 	%f143, %f100, %f17, %p102;
	add.s32 	%r104, %r104, 4;
$L__BB0_35:
	and.b32  	%r70, %r23, 3;
	setp.eq.s32 	%p62, %r70, 0;
	@%p62 bra 	$L__BB0_46;
	xor.b16  	%rs12, %rs15, 3;
	add.s16 	%rs5, %rs12, %rs1;
	and.b16  	%rs13, %rs5, 3;
	setp.eq.s16 	%p63, %rs13, 1;
	@%p63 bra 	$L__BB0_42;
	add.s32 	%r27, %r104, %r2;
	mul.wide.u32 	%rd54, %r27, 4;
	add.s64 	%rd55, %rd1, %rd54;
	ld.global.f32 	%f102, [%rd55];
	setp.neu.f32 	%p65, %f102, 0f3F800000;
	mov.pred 	%p103, 0;
	@%p65 bra 	$L__BB0_39;
	add.s32 	%r71, %r104, %r9;
	mul.wide.u32 	%rd56, %r71, 4;
	add.s64 	%rd57, %rd1, %rd56;
	ld.global.f32 	%f103, [%rd57];
	setp.eq.f32 	%p103, %f103, 0f3F800000;
$L__BB0_39:
	add.f32 	%f104, %f143, 0f3F800000;
	selp.f32 	%f21, %f104, %f143, %p103;
	add.s32 	%r72, %r27, 1;
	mul.wide.u32 	%rd58, %r72, 4;
	add.s64 	%rd59, %rd1, %rd58;
	ld.global.f32 	%f105, [%rd59];
	setp.neu.f32 	%p67, %f105, 0f3F800000;
	mov.pred 	%p104, 0;
	@%p67 bra 	$L__BB0_41;
	add.s32 	%r73, %r104, %r9;
	add.s32 	%r74, %r73, 1;
	mul.wide.u32 	%rd60, %r74, 4;
	add.s64 	%rd61, %rd1, %rd60;
	ld.global.f32 	%f106, [%rd61];
	setp.eq.f32 	%p104, %f106, 0f3F800000;
$L__BB0_41:
	add.f32 	%f107, %f21, 0f3F800000;
	selp.f32 	%f143, %f107, %f21, %p104;
	add.s32 	%r104, %r104, 2;
$L__BB0_42:
	and.b16  	%rs14, %rs5, 1;
	setp.eq.b16 	%p68, %rs14, 1;
	not.pred 	%p69, %p68;
	@%p69 bra 	$L__BB0_46;
	add.s32 	%r75, %r104, %r2;
	mul.wide.u32 	%rd62, %r75, 4;
	add.s64 	%rd63, %rd1, %rd62;
	ld.global.f32 	%f108, [%rd63];
	setp.neu.f32 	%p71, %f108, 0f3F800000;
	mov.pred 	%p105, 0;
	@%p71 bra 	$L__BB0_45;
	add.s32 	%r76, %r104, %r9;
	mul.wide.u32 	%rd64, %r76, 4;
	add.s64 	%rd65, %rd1, %rd64;
	ld.global.f32 	%f109, [%rd65];
	setp.eq.f32 	%p105, %f109, 0f3F800000;
$L__BB0_45:
	add.f32 	%f110, %f143, 0f3F800000;
	selp.f32 	%f143, %f110, %f143, %p105;
$L__BB0_46:
	add.s32 	%r98, %r98, 1;
	setp.ne.s32 	%p72, %r98, %r35;
	add.s16 	%rs16, %rs16, 1;
	add.s16 	%rs15, %rs15, 1;
	@%p72 bra 	$L__BB0_2;
	add.f32 	%f111, %f143, %f143;
	add.f32 	%f112, %f142, 0fBF800000;
	mul.f32 	%f113, %f142, %f112;
	div.rn.f32 	%f114, %f111, %f113;
	shl.b32 	%r77, %r1, 2;
	mov.u32 	%r78, _ZZ22clustering_coefficientPKfjPfE4temp;
	add.s32 	%r79, %r78, %r77;
	st.shared.f32 	[%r79], %f114;
$L__BB0_48:
	bar.sync 	0;
	setp.ne.s32 	%p73, %r1, 0;
	@%p73 bra 	$L__BB0_84;
	mov.f32 	%f145, 0f00000000;
	mov.b32 	%r106, 0;
	mov.u32 	%r82, _ZZ22clustering_coefficientPKfjPfE4temp;
$L__BB0_50:
	add.s32 	%r32, %r106, %r2;
	setp.ge.u32 	%p74, %r32, %r35;
	shl.b32 	%r81, %r106, 2;
	add.s32 	%r33, %r82, %r81;
	@%p74 bra 	$L__BB0_52;
	ld.shared.f32 	%f116, [%r33];
	add.f32 	%f145, %f145, %f116;
$L__BB0_52:
	add.s32 	%r83, %r32, 1;
	setp.ge.u32 	%p75, %r83, %r35;
	@%p75 bra 	$L__BB0_54;
	ld.shared.f32 	%f117, [%r33+4];
	add.f32 	%f145, %f145, %f117;
$L__BB0_54:
	add.s32 	%r84, %r32, 2;
	setp.ge.u32 	%p76, %r84, %r35;
	@%p76 bra 	$L__BB0_56;
	ld.shared.f32 	%f118, [%r33+8];
	add.f32 	%f145, %f145, %f118;
$L__BB0_56:
	add.s32 	%r85, %r32, 3;
	setp.ge.u32 	%p77, %r85, %r35;
	@%p77 bra 	$L__BB0_58;
	ld.shared.f32 	%f119, [%r33+12];
	add.f32 	%f145, %f145, %f119;
$L__BB0_58:
	add.s32 	%r86, %r32, 4;
	setp.ge.u32 	%p78, %r86, %r35;
	@%p78 bra 	$L__BB0_60;
	ld.shared.f32 	%f120, [%r33+16];
	add.f32 	%f145, %f145, %f120;
$L__BB0_60:
	add.s32 	%r87, %r32, 5;
	setp.ge.u32 	%p79, %r87, %r35;
	@%p79 bra 	$L__BB0_62;
	ld.shared.f32 	%f121, [%r33+20];
	add.f32 	%f145, %f145, %f121;
$L__BB0_62:
	add.s32 	%r88, %r32, 6;
	setp.ge.u32 	%p80, %r88, %r35;
	@%p80 bra 	$L__BB0_64;
	ld.shared.f32 	%f122, [%r33+24];
	add.f32 	%f145, %f145, %f122;
$L__BB0_64:
	add.s32 	%r89, %r32, 7;
	setp.ge.u32 	%p81, %r89, %r35;
	@%p81 bra 	$L__BB0_66;
	ld.shared.f32 	%f123, [%r33+28];
	add.f32 	%f145, %f145, %f123;
$L__BB0_66:
	add.s32 	%r90, %r32, 8;
	setp.ge.u32 	%p82, %r90, %r35;
	@%p82 bra 	$L__BB0_68;
	ld.shared.f32 	%f124, [%r33+32];
	add.f32 	%f145, %f145, %f124;
$L__BB0_68:
	add.s32 	%r91, %r32, 9;
	setp.ge.u32 	%p83, %r91, %r35;
	@%p83 bra 	$L__BB0_70;
	ld.shared.f32 	%f125, [%r33+36];
	add.f32 	%f145, %f145, %f125;
$L__BB0_70:
	add.s32 	%r92, %r32, 10;
	setp.ge.u32 	%p84, %r92, %r35;
	@%p84 bra 	$L__BB0_72;
	ld.shared.f32 	%f126, [%r33+40];
	add.f32 	%f145, %f145, %f126;
$L__BB0_72:
	add.s32 	%r93, %r32, 11;
	setp.ge.u32 	%p85, %r93, %r35;
	@%p85 bra 	$L__BB0_74;
	ld.shared.f32 	%f127, [%r33+44];
	add.f32 	%f145, %f145, %f127;
$L__BB0_74:
	add.s32 	%r94, %r32, 12;
	setp.ge.u32 	%p86, %r94, %r35;
	@%p86 bra 	$L__BB0_76;
	ld.shared.f32 	%f128, [%r33+48];
	add.f32 	%f145, %f145, %f128;
$L__BB0_76:
	add.s32 	%r95, %r32, 13;
	setp.ge.u32 	%p87, %r95, %r35;
	@%p87 bra 	$L__BB0_78;
	ld.shared.f32 	%f129, [%r33+52];
	add.f32 	%f145, %f145, %f129;
$L__BB0_78:
	add.s32 	%r96, %r32, 14;
	setp.ge.u32 	%p88, %r96, %r35;
	@%p88 bra 	$L__BB0_80;
	ld.shared.f32 	%f130, [%r33+56];
	add.f32 	%f145, %f145, %f130;
$L__BB0_80:
	add.s32 	%r97, %r32, 15;
	setp.ge.u32 	%p89, %r97, %r35;
	@%p89 bra 	$L__BB0_82;
	ld.shared.f32 	%f131, [%r33+60];
	add.f32 	%f145, %f145, %f131;
$L__BB0_82:
	add.s32 	%r106, %r106, 16;
	setp.ne.s32 	%p90, %r106, 256;
	@%p90 bra 	$L__BB0_50;
	cvta.to.global.u64 	%rd66, %rd2;
	atom.global.add.f32 	%f132, [%rd66], %f145;
$L__BB0_84:
	ret;

}


// ===== COMPILED SASS (sm_100) =====

	.target	sm_100

	.elftype	@"ET_EXEC"


//--------------------- .note.nv.tkinfo           --------------------------
	.section	.note.nv.tkinfo,"",@"SHT_NOTE"
	.sectionflags	@"SHF_NOTE_NV_TKINFO"
	.tkinfo
        /*0018*/ 	.word	0x00000002
        /*0030*/ 	.string	""
        /*0030*/ 	.string	"ptxas"
        /*0030*/ 	.string	"Cuda compilation tools, release 13.0, V13.0.88"
        /*0030*/ 	.string	"Build cuda_13.0.r13.0/compiler.36424714_0"
        /*0030*/ 	.string	"-arch sm_100 -m 64 "



//--------------------- .note.nv.cuinfo           --------------------------
	.section	.note.nv.cuinfo,"",@"SHT_NOTE"
	.sectionflags	@"SHF_NOTE_NV_CUINFO"
        /*0018*/ 	.short	0x0002
        /*001a*/ 	.short	0x0064
        /*001c*/ 	.short	0x0082
	.zero		2


//--------------------- .nv.info                  --------------------------
	.section	.nv.info,"",@"SHT_CUDA_INFO"
	.align	4


	//----- nvinfo : EIATTR_REGCOUNT
	.align		4
        /*0000*/ 	.byte	0x04, 0x2f
        /*0002*/ 	.short	(.L_1 - .L_0)
	.align		4
.L_0:
        /*0004*/ 	.word	index@(_Z22clustering_coefficientPKfjPf)
        /*0008*/ 	.word	0x00000020


	//----- nvinfo : EIATTR_FRAME_SIZE
	.align		4
.L_1:
        /*000c*/ 	.byte	0x04, 0x11
        /*000e*/ 	.short	(.L_3 - .L_2)
	.align		4
.L_2:
        /*0010*/ 	.word	index@($__internal_0_$__cuda_sm3x_div_rn_noftz_f32_slowpath)
        /*0014*/ 	.word	0x00000000


	//----- nvinfo : EIATTR_FRAME_SIZE
	.align		4
.L_3:
        /*0018*/ 	.byte	0x04, 0x11
        /*001a*/ 	.short	(.L_5 - .L_4)
	.align		4
.L_4:
        /*001c*/ 	.word	index@(_Z22clustering_coefficientPKfjPf)
        /*0020*/ 	.word	0x00000000


	//----- nvinfo : EIATTR_MIN_STACK_SIZE
	.align		4
.L_5:
        /*0024*/ 	.byte	0x04, 0x12
        /*0026*/ 	.short	(.L_7 - .L_6)
	.align		4
.L_6:
        /*0028*/ 	.word	index@(_Z22clustering_coefficientPKfjPf)
        /*002c*/ 	.word	0x00000000
.L_7:


//--------------------- .nv.compat                --------------------------
	.section	.nv.compat,"",@"SHT_CUDA_COMPAT_INFO"
	.align	4
        /*0000*/ 	.byte	0x02, 0x09, 0x00, 0x00, 0x02, 0x02, 0x01, 0x00, 0x02, 0x05, 0x05, 0x00, 0x03, 0x07, 0x01, 0x01
        /*0010*/ 	.byte	0x02, 0x03, 0x00, 0x00, 0x02, 0x06, 0x01, 0x00, 0x04, 0x0b, 0x08, 0x00, 0x01, 0x00, 0x00, 0x00
        /*0020*/ 	.byte	0x00, 0x00, 0x00, 0x00


//--------------------- .nv.info._Z22clustering_coefficientPKfjPf --------------------------
	.section	.nv.info._Z22clustering_coefficientPKfjPf,"",@"SHT_CUDA_INFO"
	.sectionflags	@""
	.align	4


	//----- nvinfo : EIATTR_CUDA_API_VERSION
	.align		4
        /*0000*/ 	.byte	0x04, 0x37
        /*0002*/ 	.short	(.L_9 - .L_8)
.L_8:
        /*0004*/ 	.word	0x00000082


	//----- nvinfo : EIATTR_KPARAM_INFO
	.align		4
.L_9:
        /*0008*/ 	.byte	0x04, 0x17
        /*000a*/ 	.short	(.L_11 - .L_10)
.L_10:
        /*000c*/ 	.word	0x00000000
        /*0010*/ 	.short	0x0002
        /*0012*/ 	.short	0x0010
        /*0014*/ 	.byte	0x00, 0xf5, 0x21, 0x00


	//----- nvinfo : EIATTR_KPARAM_INFO
	.align		4
.L_11:
        /*0018*/ 	.byte	0x04, 0x17
        /*001a*/ 	.short	(.L_13 - .L_12)
.L_12:
        /*001c*/ 	.word	0x00000000
        /*0020*/ 	.short	0x0001
        /*0022*/ 	.short	0x0008
        /*0024*/ 	.byte	0x00, 0xf0, 0x11, 0x00


	//----- nvinfo : EIATTR_KPARAM_INFO
	.align		4
.L_13:
        /*0028*/ 	.byte	0x04, 0x17
        /*002a*/ 	.short	(.L_15 - .L_14)
.L_14:
        /*002c*/ 	.word	0x00000000
        /*0030*/ 	.short	0x0000
        /*0032*/ 	.short	0x0000
        /*0034*/ 	.byte	0x00, 0xf5, 0x21, 0x00


	//----- nvinfo : EIATTR_SPARSE_MMA_MASK
	.align		4
.L_15:
        /*0038*/ 	.byte	0x03, 0x50
        /*003a*/ 	.short	0x0000


	//----- nvinfo : EIATTR_MAXREG_COUNT
	.align		4
        /*003c*/ 	.byte	0x03, 0x1b
        /*003e*/ 	.short	0x00ff


	//----- nvinfo : EIATTR_NUM_BARRIERS
	.align		4
        /*0040*/ 	.byte	0x02, 0x4c
        /*0042*/ 	.byte	0x01
	.zero		1


	//----- nvinfo : EIATTR_MERCURY_ISA_VERSION
	.align		4
        /*0044*/ 	.byte	0x03, 0x5f
        /*0046*/ 	.short	0x0101


	//----- nvinfo : EIATTR_VRC_CTA_INIT_COUNT
	.align		4
        /*0048*/ 	.byte	0x02, 0x4a
	.zero		1
	.zero		1


	//----- nvinfo : EIATTR_EXIT_INSTR_OFFSETS
	.align		4
        /*004c*/ 	.byte	0x04, 0x1c
        /*004e*/ 	.short	(.L_17 - .L_16)


	//   ....[0]....
.L_16:
        /*0050*/ 	.word	0x00000f70


	//   ....[1]....
        /*0054*/ 	.word	0x00001440


	//----- nvinfo : EIATTR_CRS_STACK_SIZE
	.align		4
.L_17:
        /*0058*/ 	.byte	0x04, 0x1e
        /*005a*/ 	.short	(.L_19 - .L_18)
.L_18:
        /*005c*/ 	.word	0x00000000


	//----- nvinfo : EIATTR_CBANK_PARAM_SIZE
	.align		4
.L_19:
        /*0060*/ 	.byte	0x03, 0x19
        /*0062*/ 	.short	0x0018


	//----- nvinfo : EIATTR_PARAM_CBANK
	.align		4
        /*0064*/ 	.byte	0x04, 0x0a
        /*0066*/ 	.short	(.L_21 - .L_20)
	.align		4
.L_20:
        /*0068*/ 	.word	index@(.nv.constant0._Z22clustering_coefficientPKfjPf)
        /*006c*/ 	.short	0x0380
        /*006e*/ 	.short	0x0018


	//----- nvinfo : EIATTR_SW_WAR
	.align		4
.L_21:
        /*0070*/ 	.byte	0x04, 0x36
        /*0072*/ 	.short	(.L_23 - .L_22)
.L_22:
        /*0074*/ 	.word	0x00000008
.L_23:


//--------------------- .nv.callgraph             --------------------------
	.section	.nv.callgraph,"",@"SHT_CUDA_CALLGRAPH"
	.align	4
	.sectionentsize	8
	.align		4
        /*0000*/ 	.word	0x00000000
	.align		4
        /*0004*/ 	.word	0xffffffff
	.align		4
        /*0008*/ 	.word	0x00000000
	.align		4
        /*000c*/ 	.word	0xfffffffe
	.align		4
        /*0010*/ 	.word	0x00000000
	.align		4
        /*0014*/ 	.word	0xfffffffd
	.align		4
        /*0018*/ 	.word	0x00000000
	.align		4
        /*001c*/ 	.word	0xfffffffc


//--------------------- .text._Z22clustering_coefficientPKfjPf --------------------------
	.section	.text._Z22clustering_coefficientPKfjPf,"ax",@progbits
	.align	128
        .global         _Z22clustering_coefficientPKfjPf
        .type           _Z22clustering_coefficientPKfjPf,@function
        .size           _Z22clustering_coefficientPKfjPf,(.L_x_26 - _Z22clustering_coefficientPKfjPf)
        .other          _Z22clustering_coefficientPKfjPf,@"STO_CUDA_ENTRY STV_DEFAULT"
_Z22clustering_coefficientPKfjPf:
.text._Z22clustering_coefficientPKfjPf:
[----:B------:R-:W-:Y:S01]  /*0000*/  LDC R1, c[0x0][0x37c] ;  /* 0x0000df00ff017b82 */ /* 0x000fe20000000800 */
[----:B------:R-:W0:Y:S07]  /*0010*/  S2R R3, SR_CTAID.X ;  /* 0x0000000000037919 */ /* 0x000e2e0000002500 */
[----:B------:R-:W1:Y:S01]  /*0020*/  LDC R0, c[0x0][0x388] ;  /* 0x0000e200ff007b82 */ /* 0x000e620000000800 */
[----:B------:R-:W0:Y:S01]  /*0030*/  LDCU UR4, c[0x0][0x360] ;  /* 0x00006c00ff0477ac */ /* 0x000e220008000800 */
[----:B------:R-:W-:Y:S01]  /*0040*/  BSSY.RECONVERGENT B0, `(.L_x_0) ;  /* 0x00000f0000007945 */ /* 0x000fe20003800200 */
[----:B------:R-:W0:Y:S01]  /*0050*/  S2R R2, SR_TID.X ;  /* 0x0000000000027919 */ /* 0x000e220000002100 */
[----:B------:R-:W2:Y:S01]  /*0060*/  LDCU.64 UR6, c[0x0][0x358] ;  /* 0x00006b00ff0677ac */ /* 0x000ea20008000a00 */
[----:B0-----:R-:W-:-:S05]  /*0070*/  IMAD R3, R3, UR4, R2 ;  /* 0x0000000403037c24 */ /* 0x001fca000f8e0202 */
[----:B-1----:R-:W-:-:S13]  /*0080*/  ISETP.GE.U32.AND P0, PT, R3, R0, PT ;  /* 0x000000000300720c */ /* 0x002fda0003f06070 */
[----:B--2---:R-:W-:Y:S05]  /*0090*/  @P0 BRA `(.L_x_1) ;  /* 0x0000000c00a80947 */ /* 0x004fea0003800000 */
[----:B------:R-:W0:Y:S01]  /*00a0*/  LDC.U16 R4, c[0x0][0x388] ;  /* 0x0000e200ff047b82 */ /* 0x000e220000000400 */
[----:B------:R-:W-:Y:S02]  /*00b0*/  HFMA2 R8, -RZ, RZ, 0, 0 ;  /* 0x00000000ff087431 */ /* 0x000fe400000001ff */
[----:B------:R-:W-:Y:S01]  /*00c0*/  VIADD R5, R0, 0x1 ;  /* 0x0000000100057836 */ /* 0x000fe20000000000 */
[----:B------:R-:W-:Y:S01]  /*00d0*/  PRMT R7, RZ, 0x7610, R7 ;  /* 0x00007610ff077816 */ /* 0x000fe20000000007 */
[----:B------:R-:W-:Y:S01]  /*00e0*/  IMAD.MOV.U32 R26, RZ, RZ, RZ ;  /* 0x000000ffff1a7224 */ /* 0x000fe200078e00ff */
[----:B------:R-:W-:Y:S01]  /*00f0*/  PRMT R9, RZ, 0x7610, R9 ;  /* 0x00007610ff097816 */ /* 0x000fe20000000009 */
[----:B------:R-:W-:-:S07]  /*0100*/  IMAD.MOV.U32 R10, RZ, RZ, RZ ;  /* 0x000000ffff0a7224 */ /* 0x000fce00078e00ff */
.L_x_10:
[----:B------:R-:W1:Y:S01]  /*0110*/  LDC R6, c[0x0][0x388] ;  /* 0x0000e200ff067b82 */ /* 0x000e620000000800 */
[----:B------:R-:W2:Y:S02]  /*0120*/  LDCU.64 UR4, c[0x0][0x380] ;  /* 0x00007000ff0477ac */ /* 0x000ea40008000a00 */
[----:B--2---:R-:W-:Y:S01]  /*0130*/  MOV R13, UR5 ;  /* 0x00000005000d7c02 */ /* 0x004fe20008000f00 */
[----:B------:R-:W-:Y:S02]  /*0140*/  IMAD.U32 R12, RZ, RZ, UR4 ;  /* 0x00000004ff0c7e24 */ /* 0x000fe4000f8e00ff */
[----:B-1----:R-:W-:-:S04]  /*0150*/  IMAD R0, R3, R6, R8 ;  /* 0x0000000603007224 */ /* 0x002fc800078e0208 */
[----:B------:R-:W-:-:S06]  /*0160*/  IMAD.WIDE.U32 R14, R0, 0x4, R12 ;  /* 0x00000004000e7825 */ /* 0x000fcc00078e000c */
[----:B------:R-:W2:Y:S01]  /*0170*/  LDG.E R14, desc[UR6][R14.64] ;  /* 0x000000060e0e7981 */ /* 0x000ea2000c1e1900 */
[----:B------:R-:W-:Y:S01]  /*0180*/  BSSY.RECONVERGENT B1, `(.L_x_2) ;  /* 0x00000c0000017945 */ /* 0x000fe20003800200 */
[----:B--2---:R-:W-:-:S13]  /*0190*/  FSETP.NEU.AND P0, PT, R14, 1, PT ;  /* 0x3f8000000e00780b */ /* 0x004fda0003f0d000 */
[----:B------:R-:W-:Y:S05]  /*01a0*/  @P0 BRA `(.L_x_3) ;  /* 0x0000000800f40947 */ /* 0x000fea0003800000 */
[----:B------:R-:W-:Y:S02]  /*01b0*/  VIADD R15, R8, 0x1 ;  /* 0x00000001080f7836 */ /* 0x000fe40000000000 */
[----:B------:R-:W-:-:S03]  /*01c0*/  FADD R10, R10, 1 ;  /* 0x3f8000000a0a7421 */ /* 0x000fc60000000000 */
[----:B------:R-:W-:-:S13]  /*01d0*/  ISETP.GE.U32.AND P0, PT, R15, R6, PT ;  /* 0x000000060f00720c */ /* 0x000fda0003f06070 */
[----:B------:R-:W-:Y:S05]  /*01e0*/  @P0 BRA `(.L_x_3) ;  /* 0x0000000800e40947 */ /* 0x000fea0003800000 */
[----:B------:R-:W-:-:S04]  /*01f0*/  IADD3 R11, PT, PT, -R8, -0x2, R6 ;  /* 0xfffffffe080b7810 */ /* 0x000fc80007ffe106 */
[----:B------:R-:W-:Y:S02]  /*0200*/  ISETP.GE.U32.AND P0, PT, R11, 0x7, PT ;  /* 0x000000070b00780c */ /* 0x000fe40003f06070 */
[----:B------:R-:W-:-:S05]  /*0210*/  LOP3.LUT R11, RZ, R8, RZ, 0x33, !PT ;  /* 0x00000008ff0b7212 */ /* 0x000fca00078e33ff */
[----:B------:R-:W-:-:S06]  /*0220*/  IMAD.IADD R11, R11, 0x1, R6 ;  /* 0x000000010b0b7824 */ /* 0x000fcc00078e0206 */
[----:B------:R-:W-:Y:S05]  /*0230*/  @!P0 BRA `(.L_x_4) ;  /* 0x0000000400508947 */ /* 0x000fea0003800000 */
[----:B------:R-:W-:Y:S01]  /*0240*/  LOP3.LUT R20, R11, 0xfffffff8, RZ, 0xc0, !PT ;  /* 0xfffffff80b147812 */ /* 0x000fe200078ec0ff */
[----:B------:R-:W-:Y:S01]  /*0250*/  IMAD R21, R5, R8, 0x4 ;  /* 0x0000000405157424 */ /* 0x000fe200078e0208 */
[----:B------:R-:W-:Y:S01]  /*0260*/  IADD3 R6, PT, PT, R8, 0x4, RZ ;  /* 0x0000000408067810 */ /* 0x000fe20007ffe0ff */
[----:B------:R-:W1:Y:S02]  /*0270*/  LDCU.64 UR4, c[0x0][0x380] ;  /* 0x00007000ff0477ac */ /* 0x000e640008000a00 */
[----:B------:R-:W-:-:S07]  /*0280*/  IMAD.MOV R20, RZ, RZ, -R20 ;  /* 0x000000ffff147224 */ /* 0x000fce00078e0a14 */
.L_x_5:
[----:B-1----:R-:W-:Y:S01]  /*0290*/  MOV R12, UR4 ;  /* 0x00000004000c7c02 */ /* 0x002fe20008000f00 */
[----:B------:R-:W-:Y:S02]  /*02a0*/  VIADD R17, R0, 0x1 ;  /* 0x0000000100117836 */ /* 0x000fe40000000000 */
[----:B------:R-:W-:Y:S02]  /*02b0*/  IMAD.U32 R13, RZ, RZ, UR5 ;  /* 0x00000005ff0d7e24 */ /* 0x000fe4000f8e00ff */
[----:B------:R-:W-:-:S06]  /*02c0*/  IMAD.WIDE.U32 R16, R17, 0x4, R12 ;  /* 0x0000000411107825 */ /* 0x000fcc00078e000c */
[----:B------:R1:W2:Y:S01]  /*02d0*/  LDG.E R16, desc[UR6][R16.64] ;  /* 0x0000000610107981 */ /* 0x0002a2000c1e1900 */
[C---:B------:R-:W-:Y:S01]  /*02e0*/  VIADD R15, R0.reuse, 0x2 ;  /* 0x00000002000f7836 */ /* 0x040fe20000000000 */
[----:B------:R-:W-:-:S03]  /*02f0*/  IADD3 R23, PT, PT, R0, 0x3, RZ ;  /* 0x0000000300177810 */ /* 0x000fc60007ffe0ff */
[----:B------:R-:W-:-:S04]  /*0300*/  IMAD.WIDE.U32 R14, R15, 0x4, R12 ;  /* 0x000000040f0e7825 */ /* 0x000fc800078e000c */
[C---:B------:R-:W-:Y:S01]  /*0310*/  VIADD R18, R0.reuse, 0x5 ;  /* 0x0000000500127836 */ /* 0x040fe20000000000 */
[----:B------:R3:W4:Y:S01]  /*0320*/  LDG.E R27, desc[UR6][R14.64] ;  /* 0x000000060e1b7981 */ /* 0x000722000c1e1900 */
[----:B------:R-:W-:Y:S01]  /*0330*/  IMAD.WIDE.U32 R22, R23, 0x4, R12 ;  /* 0x0000000417167825 */ /* 0x000fe200078e000c */
[----:B-1----:R-:W-:-:S03]  /*0340*/  IADD3 R17, PT, PT, R0, 0x6, RZ ;  /* 0x0000000600117810 */ /* 0x002fc60007ffe0ff */
[----:B------:R-:W-:Y:S01]  /*0350*/  VIADD R25, R0, 0x4 ;  /* 0x0000000400197836 */ /* 0x000fe20000000000 */
[----:B------:R1:W5:Y:S01]  /*0360*/  LDG.E R28, desc[UR6][R22.64] ;  /* 0x00000006161c7981 */ /* 0x000362000c1e1900 */
[----:B---3--:R-:W-:-:S04]  /*0370*/  IMAD.WIDE.U32 R14, R18, 0x4, R12 ;  /* 0x00000004120e7825 */ /* 0x008fc800078e000c */
[--C-:B------:R-:W-:Y:S02]  /*0380*/  IMAD.WIDE.U32 R24, R25, 0x4, R12.reuse ;  /* 0x0000000419187825 */ /* 0x100fe400078e000c */
[----:B------:R-:W3:Y:S02]  /*0390*/  LDG.E R14, desc[UR6][R14.64] ;  /* 0x000000060e0e7981 */ /* 0x000ee4000c1e1900 */
[C---:B-1----:R-:W-:Y:S01]  /*03a0*/  VIADD R23, R0.reuse, 0x7 ;  /* 0x0000000700177836 */ /* 0x042fe20000000000 */
[----:B------:R-:W-:Y:S01]  /*03b0*/  IADD3 R0, PT, PT, R0, 0x8, RZ ;  /* 0x0000000800007810 */ /* 0x000fe20007ffe0ff */
[----:B------:R1:W3:Y:S02]  /*03c0*/  LDG.E R29, desc[UR6][R24.64] ;  /* 0x00000006181d7981 */ /* 0x0002e4000c1e1900 */
[----:B------:R-:W-:-:S06]  /*03d0*/  IMAD.WIDE.U32 R22, R23, 0x4, R12 ;  /* 0x0000000417167825 */ /* 0x000fcc00078e000c */
[----:B------:R-:W3:Y:S01]  /*03e0*/  LDG.E R22, desc[UR6][R22.64] ;  /* 0x0000000616167981 */ /* 0x000ee2000c1e1900 */
[----:B-1----:R-:W-:-:S06]  /*03f0*/  IMAD.WIDE.U32 R24, R0, 0x4, R12 ;  /* 0x0000000400187825 */ /* 0x002fcc00078e000c */
[----:B------:R-:W3:Y:S01]  /*0400*/  LDG.E R24, desc[UR6][R24.64] ;  /* 0x0000000618187981 */ /* 0x000ee2000c1e1900 */
[----:B--2---:R-:W-:Y:S01]  /*0410*/  FSETP.NEU.AND P5, PT, R16, 1, PT ;  /* 0x3f8000001000780b */ /* 0x004fe20003fad000 */
[----:B------:R-:W-:-:S05]  /*0420*/  IMAD.WIDE.U32 R16, R17, 0x4, R12 ;  /* 0x0000000411107825 */ /* 0x000fca00078e000c */
[----:B------:R-:W2:Y:S07]  /*0430*/  LDG.E R15, desc[UR6][R16.64] ;  /* 0x00000006100f7981 */ /* 0x000eae000c1e1900 */
[----:B------:R-:W-:-:S04]  /*0440*/  @!P5 VIADD R19, R21, 0xfffffffd ;  /* 0xfffffffd1513d836 */ /* 0x000fc80000000000 */
[----:B------:R-:W-:-:S06]  /*0450*/  @!P5 IMAD.WIDE.U32 R18, R19, 0x4, R12 ;  /* 0x000000041312d825 */ /* 0x000fcc00078e000c */
[----:B------:R1:W2:Y:S01]  /*0460*/  @!P5 LDG.E R18, desc[UR6][R18.64] ;  /* 0x000000061212d981 */ /* 0x0002a2000c1e1900 */
[----:B----4-:R-:W-:Y:S02]  /*0470*/  FSETP.NEU.AND P6, PT, R27, 1, PT ;  /* 0x3f8000001b00780b */ /* 0x010fe40003fcd000 */
[----:B-----5:R-:W-:Y:S02]  /*0480*/  FSETP.NEU.AND P0, PT, R28, 1, PT ;  /* 0x3f8000001c00780b */ /* 0x020fe40003f0d000 */
[----:B---3--:R-:W-:Y:S02]  /*0490*/  FSETP.NEU.AND P2, PT, R14, 1, PT ;  /* 0x3f8000000e00780b */ /* 0x008fe40003f4d000 */
[----:B------:R-:W-:-:S07]  /*04a0*/  FSETP.NEU.AND P1, PT, R29, 1, PT ;  /* 0x3f8000001d00780b */ /* 0x000fce0003f2d000 */
[C---:B------:R-:W-:Y:S02]  /*04b0*/  @!P6 VIADD R27, R21.reuse, 0xfffffffe ;  /* 0xfffffffe151be836 */ /* 0x040fe40000000000 */
[----:B-1----:R-:W-:Y:S02]  /*04c0*/  @!P0 VIADD R19, R21, 0xffffffff ;  /* 0xffffffff15138836 */ /* 0x002fe40000000000 */
[----:B------:R-:W-:Y:S01]  /*04d0*/  @!P6 IMAD.WIDE.U32 R16, R27, 0x4, R12 ;  /* 0x000000041b10e825 */ /* 0x000fe200078e000c */
[----:B------:R-:W-:Y:S02]  /*04e0*/  FSETP.NEU.AND P4, PT, R22, 1, PT ;  /* 0x3f8000001600780b */ /* 0x000fe40003f8d000 */
[----:B------:R-:W-:-:S03]  /*04f0*/  @!P2 IADD3 R29, PT, PT, R21, 0x1, RZ ;  /* 0x00000001151da810 */ /* 0x000fc60007ffe0ff */
[----:B------:R-:W3:Y:S02]  /*0500*/  @!P6 LDG.E R16, desc[UR6][R16.64] ;  /* 0x000000061010e981 */ /* 0x000ee4000c1e1900 */
[----:B------:R-:W-:-:S06]  /*0510*/  @!P2 IMAD.WIDE.U32 R28, R29, 0x4, R12 ;  /* 0x000000041d1ca825 */ /* 0x000fcc00078e000c */
[----:B------:R-:W4:Y:S01]  /*0520*/  @!P2 LDG.E R28, desc[UR6][R28.64] ;  /* 0x000000061c1ca981 */ /* 0x000f22000c1e1900 */
[----:B--2---:R-:W-:Y:S02]  /*0530*/  FSETP.NEU.AND P3, PT, R15, 1, PT ;  /* 0x3f8000000f00780b */ /* 0x004fe40003f6d000 */
[----:B------:R-:W-:Y:S01]  /*0540*/  FSETP.EQ.AND P5, PT, R18, 1, !P5 ;  /* 0x3f8000001200780b */ /* 0x000fe20006fa2000 */
[----:B------:R-:W-:-:S04]  /*0550*/  @!P0 IMAD.WIDE.U32 R18, R19, 0x4, R12 ;  /* 0x0000000413128825 */ /* 0x000fc800078e000c */
[C-C-:B------:R-:W-:Y:S01]  /*0560*/  @!P1 IMAD.WIDE.U32 R14, R21.reuse, 0x4, R12.reuse ;  /* 0x00000004150e9825 */ /* 0x140fe200078e000c */
[----:B------:R1:W2:Y:S05]  /*0570*/  @!P0 LDG.E R25, desc[UR6][R18.64] ;  /* 0x0000000612198981 */ /* 0x0002aa000c1e1900 */
[----:B------:R-:W-:Y:S01]  /*0580*/  @!P3 VIADD R23, R21, 0x2 ;  /* 0x000000021517b836 */ /* 0x000fe20000000000 */
[----:B------:R5:W2:Y:S01]  /*0590*/  @!P1 LDG.E R27, desc[UR6][R14.64] ;  /* 0x000000060e1b9981 */ /* 0x000aa2000c1e1900 */
[----:B------:R-:W-:Y:S01]  /*05a0*/  @P5 FADD R26, R26, 1 ;  /* 0x3f8000001a1a5421 */ /* 0x000fe20000000000 */
[----:B------:R-:W-:Y:S01]  /*05b0*/  FSETP.NEU.AND P5, PT, R24, 1, PT ;  /* 0x3f8000001800780b */ /* 0x000fe20003fad000 */
[----:B------:R-:W-:-:S04]  /*05c0*/  @!P3 IMAD.WIDE.U32 R22, R23, 0x4, R12 ;  /* 0x000000041716b825 */ /* 0x000fc800078e000c */
[----:B-1----:R-:W-:Y:S02]  /*05d0*/  @!P4 VIADD R19, R21, 0x3 ;  /* 0x000000031513c836 */ /* 0x002fe40000000000 */
[----:B------:R-:W2:Y:S02]  /*05e0*/  @!P3 LDG.E R22, desc[UR6][R22.64] ;  /* 0x000000061616b981 */ /* 0x000ea4000c1e1900 */
[----:B------:R-:W-:-:S04]  /*05f0*/  @!P4 IMAD.WIDE.U32 R18, R19, 0x4, R12 ;  /* 0x000000041312c825 */ /* 0x000fc800078e000c */
[----:B-----5:R-:W-:Y:S02]  /*0600*/  @!P5 IADD3 R15, PT, PT, R21, 0x4, RZ ;  /* 0x00000004150fd810 */ /* 0x020fe40007ffe0ff */
[----:B------:R-:W5:Y:S03]  /*0610*/  @!P4 LDG.E R18, desc[UR6][R18.64] ;  /* 0x000000061212c981 */ /* 0x000f66000c1e1900 */
[----:B------:R-:W-:-:S06]  /*0620*/  @!P5 IMAD.WIDE.U32 R14, R15, 0x4, R12 ;  /* 0x000000040f0ed825 */ /* 0x000fcc00078e000c */
[----:B------:R-:W5:Y:S01]  /*0630*/  @!P5 LDG.E R14, desc[UR6][R14.64] ;  /* 0x000000060e0ed981 */ /* 0x000f62000c1e1900 */
[----:B---3--:R-:W-:Y:S02]  /*0640*/  FSETP.EQ.AND P6, PT, R16, 1, !P6 ;  /* 0x3f8000001000780b */ /* 0x008fe400077c2000 */
[----:B----4-:R-:W-:Y:S01]  /*0650*/  FSETP.EQ.AND P2, PT, R28, 1, !P2 ;  /* 0x3f8000001c00780b */ /* 0x010fe20005742000 */
[----:B------:R-:W-:-:S10]  /*0660*/  VIADD R20, R20, 0x8 ;  /* 0x0000000814147836 */ /* 0x000fd40000000000 */
[----:B------:R-:W-:Y:S01]  /*0670*/  @P6 FADD R26, R26, 1 ;  /* 0x3f8000001a1a6421 */ /* 0x000fe20000000000 */
[----:B------:R-:W-:Y:S01]  /*0680*/  VIADD R6, R6, 0x8 ;  /* 0x0000000806067836 */ /* 0x000fe20000000000 */
[----:B------:R-:W-:Y:S02]  /*0690*/  IADD3 R21, PT, PT, R21, 0x8, RZ ;  /* 0x0000000815157810 */ /* 0x000fe40007ffe0ff */
[----:B--2---:R-:W-:Y:S02]  /*06a0*/  FSETP.EQ.AND P0, PT, R25, 1, !P0 ;  /* 0x3f8000001900780b */ /* 0x004fe40004702000 */
[----:B------:R-:W-:-:S11]  /*06b0*/  FSETP.EQ.AND P1, PT, R27, 1, !P1 ;  /* 0x3f8000001b00780b */ /* 0x000fd60004f22000 */
[----:B------:R-:W-:Y:S01]  /*06c0*/  @P0 FADD R26, R26, 1 ;  /* 0x3f8000001a1a0421 */ /* 0x000fe20000000000 */
[----:B------:R-:W-:-:S03]  /*06d0*/  FSETP.EQ.AND P3, PT, R22, 1, !P3 ;  /* 0x3f8000001600780b */ /* 0x000fc60005f62000 */
[----:B------:R-:W-:Y:S01]  /*06e0*/  @P1 FADD R26, R26, 1 ;  /* 0x3f8000001a1a1421 */ /* 0x000fe20000000000 */
[----:B------:R-:W-:Y:S02]  /*06f0*/  ISETP.NE.AND P0, PT, R20, RZ, PT ;  /* 0x000000ff1400720c */ /* 0x000fe40003f05270 */
[----:B-----5:R-:W-:Y:S01]  /*0700*/  FSETP.EQ.AND P4, PT, R18, 1, !P4 ;  /* 0x3f8000001200780b */ /* 0x020fe20006782000 */
[----:B------:R-:W-:Y:S01]  /*0710*/  @P2 FADD R26, R26, 1 ;  /* 0x3f8000001a1a2421 */ /* 0x000fe20000000000 */
[----:B------:R-:W-:-:S05]  /*0720*/  FSETP.EQ.AND P5, PT, R14, 1, !P5 ;  /* 0x3f8000000e00780b */ /* 0x000fca0006fa2000 */
[----:B------:R-:W-:-:S06]  /*0730*/  @P3 FADD R26, R26, 1 ;  /* 0x3f8000001a1a3421 */ /* 0x000fcc0000000000 */
[----:B------:R-:W-:-:S04]  /*0740*/  @P4 FADD R26, R26, 1 ;  /* 0x3f8000001a1a4421 */ /* 0x000fc80000000000 */
[----:B------:R-:W-:Y:S01]  /*0750*/  @P5 FADD R26, R26, 1 ;  /* 0x3f8000001a1a5421 */ /* 0x000fe20000000000 */
[----:B------:R-:W-:Y:S06]  /*0760*/  @P0 BRA `(.L_x_5) ;  /* 0xfffffff800c80947 */ /* 0x000fec000383ffff */
[----:B------:R-:W-:-:S07]  /*0770*/  VIADD R15, R6, 0xfffffffd ;  /* 0xfffffffd060f7836 */ /* 0x000fce0000000000 */
.L_x_4:
[----:B------:R-:W-:-:S13]  /*0780*/  LOP3.LUT P0, RZ, R11, 0x7, RZ, 0xc0, !PT ;  /* 0x000000070bff7812 */ /* 0x000fda000780c0ff */
[----:B------:R-:W-:Y:S05]  /*0790*/  @!P0 BRA `(.L_x_3) ;  /* 0x0000000400788947 */ /* 0x000fea0003800000 */
[----:B------:R-:W-:-:S05]  /*07a0*/  LOP3.LUT R11, RZ, R9, RZ, 0x33, !PT ;  /* 0x00000009ff0b7212 */ /* 0x000fca00078e33ff */
[----:B0-----:R-:W-:-:S05]  /*07b0*/  IMAD.IADD R11, R4, 0x1, R11 ;  /* 0x00000001040b7824 */ /* 0x001fca00078e020b */
[----:B------:R-:W-:-:S04]  /*07c0*/  LOP3.LUT R11, R11, 0x7, RZ, 0xc0, !PT ;  /* 0x000000070b0b7812 */ /* 0x000fc800078ec0ff */
[C---:B------:R-:W-:Y:S02]  /*07d0*/  IADD3 R0, PT, PT, R11.reuse, -0x1, RZ ;  /* 0xffffffff0b007810 */ /* 0x040fe40007ffe0ff */
[----:B------:R-:W-:Y:S02]  /*07e0*/  LOP3.LUT P4, RZ, R11, 0x3, RZ, 0xc0, !PT ;  /* 0x000000030bff7812 */ /* 0x000fe4000788c0ff */
[----:B------:R-:W-:-:S13]  /*07f0*/  ISETP.GE.U32.AND P0, PT, R0, 0x3, PT ;  /* 0x000000030000780c */ /* 0x000fda0003f06070 */
[----:B------:R-:W-:Y:S05]  /*0800*/  @!P0 BRA `(.L_x_6) ;  /* 0x0000000000a88947 */ /* 0x000fea0003800000 */
[----:B------:R-:W0:Y:S02]  /*0810*/  LDCU UR4, c[0x0][0x388] ;  /* 0x00007100ff0477ac */ /* 0x000e240008000800 */
[----:B0-----:R-:W-:-:S04]  /*0820*/  IMAD R21, R3, UR4, R15 ;  /* 0x0000000403157c24 */ /* 0x001fc8000f8e020f */
[C---:B------:R-:W-:Y:S02]  /*0830*/  VIADD R23, R21.reuse, 0x1 ;  /* 0x0000000115177836 */ /* 0x040fe40000000000 */
[----:B------:R-:W-:Y:S02]  /*0840*/  VIADD R17, R21, 0x2 ;  /* 0x0000000215117836 */ /* 0x000fe40000000000 */
[----:B------:R-:W-:-:S04]  /*0850*/  IMAD.WIDE.U32 R22, R23, 0x4, R12 ;  /* 0x0000000417167825 */ /* 0x000fc800078e000c */
[C-C-:B------:R-:W-:Y:S01]  /*0860*/  IMAD.WIDE.U32 R18, R21.reuse, 0x4, R12.reuse ;  /* 0x0000000415127825 */ /* 0x140fe200078e000c */
[----:B------:R-:W-:Y:S01]  /*0870*/  IADD3 R21, PT, PT, R21, 0x3, RZ ;  /* 0x0000000315157810 */ /* 0x000fe20007ffe0ff */
[----:B------:R-:W2:Y:S02]  /*0880*/  LDG.E R22, desc[UR6][R22.64] ;  /* 0x0000000616167981 */ /* 0x000ea4000c1e1900 */
[--C-:B------:R-:W-:Y:S02]  /*0890*/  IMAD.WIDE.U32 R16, R17, 0x4, R12.reuse ;  /* 0x0000000411107825 */ /* 0x100fe400078e000c */
[----:B------:R-:W3:Y:S02]  /*08a0*/  LDG.E R18, desc[UR6][R18.64] ;  /* 0x0000000612127981 */ /* 0x000ee4000c1e1900 */
[----:B------:R-:W-:Y:S02]  /*08b0*/  IMAD.WIDE.U32 R20, R21, 0x4, R12 ;  /* 0x0000000415147825 */ /* 0x000fe400078e000c */
[----:B------:R-:W4:Y:S04]  /*08c0*/  LDG.E R16, desc[UR6][R16.64] ;  /* 0x0000000610107981 */ /* 0x000f28000c1e1900 */
[----:B------:R-:W5:Y:S01]  /*08d0*/  LDG.E R20, desc[UR6][R20.64] ;  /* 0x0000000614147981 */ /* 0x000f62000c1e1900 */
[----:B--2---:R-:W-:-:S02]  /*08e0*/  FSETP.NEU.AND P2, PT, R22, 1, PT ;  /* 0x3f8000001600780b */ /* 0x004fc40003f4d000 */
[----:B---3--:R-:W-:Y:S02]  /*08f0*/  FSETP.NEU.AND P1, PT, R18, 1, PT ;  /* 0x3f8000001200780b */ /* 0x008fe40003f2d000 */
[----:B----4-:R-:W-:Y:S02]  /*0900*/  FSETP.NEU.AND P3, PT, R16, 1, PT ;  /* 0x3f8000001000780b */ /* 0x010fe40003f6d000 */
[----:B-----5:R-:W-:-:S07]  /*0910*/  FSETP.NEU.AND P0, PT, R20, 1, PT ;  /* 0x3f8000001400780b */ /* 0x020fce0003f0d000 */
[----:B------:R-:W-:-:S04]  /*0920*/  @!P2 IMAD R0, R8, UR4, R15 ;  /* 0x000000040800ac24 */ /* 0x000fc8000f8e020f */
[----:B------:R-:W-:Y:S02]  /*0930*/  @!P2 VIADD R17, R0, 0x1 ;  /* 0x000000010011a836 */ /* 0x000fe40000000000 */
[C-C-:B------:R-:W-:Y:S02]  /*0940*/  @!P3 IMAD R6, R8.reuse, UR4, R15.reuse ;  /* 0x000000040806bc24 */ /* 0x140fe4000f8e020f */
[C-C-:B------:R-:W-:Y:S02]  /*0950*/  @!P1 IMAD R11, R8.reuse, UR4, R15.reuse ;  /* 0x00000004080b9c24 */ /* 0x140fe4000f8e020f */
[----:B------:R-:W-:Y:S02]  /*0960*/  @!P0 IMAD R23, R8, UR4, R15 ;  /* 0x0000000408178c24 */ /* 0x000fe4000f8e020f */
[----:B------:R-:W-:Y:S02]  /*0970*/  @!P3 VIADD R19, R6, 0x2 ;  /* 0x000000020613b836 */ /* 0x000fe40000000000 */
[----:B------:R-:W-:Y:S01]  /*0980*/  @!P2 IMAD.WIDE.U32 R16, R17, 0x4, R12 ;  /* 0x000000041110a825 */ /* 0x000fe200078e000c */
[----:B------:R-:W-:-:S03]  /*0990*/  @!P0 IADD3 R23, PT, PT, R23, 0x3, RZ ;  /* 0x0000000317178810 */ /* 0x000fc60007ffe0ff */
[--C-:B------:R-:W-:Y:S02]  /*09a0*/  @!P1 IMAD.WIDE.U32 R20, R11, 0x4, R12.reuse ;  /* 0x000000040b149825 */ /* 0x100fe400078e000c */
[----:B------:R-:W2:Y:S02]  /*09b0*/  @!P2 LDG.E R16, desc[UR6][R16.64] ;  /* 0x000000061010a981 */ /* 0x000ea4000c1e1900 */
[--C-:B------:R-:W-:Y:S02]  /*09c0*/  @!P3 IMAD.WIDE.U32 R18, R19, 0x4, R12.reuse ;  /* 0x000000041312b825 */ /* 0x100fe400078e000c */
[----:B------:R-:W3:Y:S02]  /*09d0*/  @!P1 LDG.E R20, desc[UR6][R20.64] ;  /* 0x0000000614149981 */ /* 0x000ee4000c1e1900 */
[----:B------:R-:W-:Y:S02]  /*09e0*/  @!P0 IMAD.WIDE.U32 R22, R23, 0x4, R12 ;  /* 0x0000000417168825 */ /* 0x000fe400078e000c */
[----:B------:R-:W4:Y:S04]  /*09f0*/  @!P3 LDG.E R18, desc[UR6][R18.64] ;  /* 0x000000061212b981 */ /* 0x000f28000c1e1900 */
[----:B------:R-:W5:Y:S01]  /*0a00*/  @!P0 LDG.E R22, desc[UR6][R22.64] ;  /* 0x0000000616168981 */ /* 0x000f62000c1e1900 */
[----:B------:R-:W-:Y:S01]  /*0a10*/  FADD R11, R26, 1 ;  /* 0x3f8000001a0b7421 */ /* 0x000fe20000000000 */
[----:B------:R-:W-:Y:S01]  /*0a20*/  VIADD R15, R15, 0x4 ;  /* 0x000000040f0f7836 */ /* 0x000fe20000000000 */
[----:B--2---:R-:W-:-:S02]  /*0a30*/  FSETP.EQ.AND P2, PT, R16, 1, !P2 ;  /* 0x3f8000001000780b */ /* 0x004fc40005742000 */
[----:B---3--:R-:W-:Y:S02]  /*0a40*/  FSETP.EQ.AND P1, PT, R20, 1, !P1 ;  /* 0x3f8000001400780b */ /* 0x008fe40004f22000 */
[----:B----4-:R-:W-:Y:S02]  /*0a50*/  FSETP.EQ.AND P3, PT, R18, 1, !P3 ;  /* 0x3f8000001200780b */ /* 0x010fe40005f62000 */
[----:B------:R-:W-:Y:S02]  /*0a60*/  FSEL R26, R11, R26, P1 ;  /* 0x0000001a0b1a7208 */ /* 0x000fe40000800000 */
[----:B-----5:R-:W-:-:S05]  /*0a70*/  FSETP.EQ.AND P0, PT, R22, 1, !P0 ;  /* 0x3f8000001600780b */ /* 0x020fca0004702000 */
[----:B------:R-:W-:-:S04]  /*0a80*/  @P2 FADD R26, R26, 1 ;  /* 0x3f8000001a1a2421 */ /* 0x000fc80000000000 */
[----:B------:R-:W-:-:S04]  /*0a90*/  @P3 FADD R26, R26, 1 ;  /* 0x3f8000001a1a3421 */ /* 0x000fc80000000000 */
[----:B------:R-:W-:-:S07]  /*0aa0*/  @P0 FADD R26, R26, 1 ;  /* 0x3f8000001a1a0421 */ /* 0x000fce0000000000 */
.L_x_6:
[----:B------:R-:W-:Y:S05]  /*0ab0*/  @!P4 BRA `(.L_x_3) ;  /* 0x0000000000b0c947 */ /* 0x000fea0003800000 */
[----:B------:R-:W-:-:S05]  /*0ac0*/  LOP3.LUT R11, R7, 0x3, RZ, 0x3c, !PT ;  /* 0x00000003070b7812 */ /* 0x000fca00078e3cff */
[----:B------:R-:W-:-:S05]  /*0ad0*/  IMAD.IADD R11, R4, 0x1, R11 ;  /* 0x00000001040b7824 */ /* 0x000fca00078e020b */
[C---:B------:R-:W-:Y:S02]  /*0ae0*/  LOP3.LUT R6, R11.reuse, 0x3, RZ, 0xc0, !PT ;  /* 0x000000030b067812 */ /* 0x040fe400078ec0ff */
[----:B------:R-:W-:Y:S02]  /*0af0*/  LOP3.LUT R0, R11, 0x1, RZ, 0xc0, !PT ;  /* 0x000000010b007812 */ /* 0x000fe400078ec0ff */
[----:B------:R-:W-:Y:S02]  /*0b00*/  ISETP.NE.AND P0, PT, R6, 0x1, PT ;  /* 0x000000010600780c */ /* 0x000fe40003f05270 */
[----:B------:R-:W-:-:S11]  /*0b10*/  ISETP.NE.U32.AND P2, PT, R0, 0x1, PT ;  /* 0x000000010000780c */ /* 0x000fd60003f45070 */
[----:B------:R-:W-:Y:S05]  /*0b20*/  @!P0 BRA `(.L_x_7) ;  /* 0x0000000000588947 */ /* 0x000fea0003800000 */
[----:B------:R-:W0:Y:S02]  /*0b30*/  LDCU UR4, c[0x0][0x388] ;  /* 0x00007100ff0477ac */ /* 0x000e240008000800 */
[----:B0-----:R-:W-:-:S05]  /*0b40*/  IMAD R17, R3, UR4, R15 ;  /* 0x0000000403117c24 */ /* 0x001fca000f8e020f */
[----:B------:R-:W-:-:S05]  /*0b50*/  IADD3 R19, PT, PT, R17, 0x1, RZ ;  /* 0x0000000111137810 */ /* 0x000fca0007ffe0ff */
[----:B------:R-:W-:-:S04]  /*0b60*/  IMAD.WIDE.U32 R18, R19, 0x4, R12 ;  /* 0x0000000413127825 */ /* 0x000fc800078e000c */
[----:B------:R-:W-:Y:S02]  /*0b70*/  IMAD.WIDE.U32 R16, R17, 0x4, R12 ;  /* 0x0000000411107825 */ /* 0x000fe400078e000c */
[----:B------:R-:W2:Y:S04]  /*0b80*/  LDG.E R18, desc[UR6][R18.64] ;  /* 0x0000000612127981 */ /* 0x000ea8000c1e1900 */
[----:B------:R-:W3:Y:S01]  /*0b90*/  LDG.E R16, desc[UR6][R16.64] ;  /* 0x0000000610107981 */ /* 0x000ee2000c1e1900 */
[----:B--2---:R-:W-:Y:S02]  /*0ba0*/  FSETP.NEU.AND P1, PT, R18, 1, PT ;  /* 0x3f8000001200780b */ /* 0x004fe40003f2d000 */
[----:B---3--:R-:W-:-:S11]  /*0bb0*/  FSETP.NEU.AND P0, PT, R16, 1, PT ;  /* 0x3f8000001000780b */ /* 0x008fd60003f0d000 */
[----:B------:R-:W-:-:S04]  /*0bc0*/  @!P1 IMAD R0, R8, UR4, R15 ;  /* 0x0000000408009c24 */ /* 0x000fc8000f8e020f */
[----:B------:R-:W-:Y:S02]  /*0bd0*/  @!P1 VIADD R23, R0, 0x1 ;  /* 0x0000000100179836 */ /* 0x000fe40000000000 */
[----:B------:R-:W-:Y:S02]  /*0be0*/  @!P0 IMAD R21, R8, UR4, R15 ;  /* 0x0000000408158c24 */ /* 0x000fe4000f8e020f */
[----:B------:R-:W-:-:S04]  /*0bf0*/  @!P1 IMAD.WIDE.U32 R22, R23, 0x4, R12 ;  /* 0x0000000417169825 */ /* 0x000fc800078e000c */
[----:B------:R-:W-:Y:S02]  /*0c00*/  @!P0 IMAD.WIDE.U32 R20, R21, 0x4, R12 ;  /* 0x0000000415148825 */ /* 0x000fe400078e000c */
[----:B------:R-:W2:Y:S04]  /*0c10*/  @!P1 LDG.E R22, desc[UR6][R22.64] ;  /* 0x0000000616169981 */ /* 0x000ea8000c1e1900 */
[----:B------:R-:W3:Y:S01]  /*0c20*/  @!P0 LDG.E R20, desc[UR6][R20.64] ;  /* 0x0000000614148981 */ /* 0x000ee2000c1e1900 */
[----:B------:R-:W-:Y:S01]  /*0c30*/  FADD R11, R26, 1 ;  /* 0x3f8000001a0b7421 */ /* 0x000fe20000000000 */
[----:B------:R-:W-:Y:S01]  /*0c40*/  VIADD R15, R15, 0x2 ;  /* 0x000000020f0f7836 */ /* 0x000fe20000000000 */
[----:B--2---:R-:W-:Y:S02]  /*0c50*/  FSETP.EQ.AND P1, PT, R22, 1, !P1 ;  /* 0x3f8000001600780b */ /* 0x004fe40004f22000 */
[----:B---3--:R-:W-:-:S04]  /*0c60*/  FSETP.EQ.AND P0, PT, R20, 1, !P0 ;  /* 0x3f8000001400780b */ /* 0x008fc80004702000 */
[----:B------:R-:W-:-:S07]  /*0c70*/  FSEL R26, R11, R26, P0 ;  /* 0x0000001a0b1a7208 */ /* 0x000fce0000000000 */
[----:B------:R-:W-:-:S07]  /*0c80*/  @P1 FADD R26, R26, 1 ;  /* 0x3f8000001a1a1421 */ /* 0x000fce0000000000 */
.L_x_7:
[----:B------:R-:W-:Y:S05]  /*0c90*/  @P2 BRA `(.L_x_3) ;  /* 0x0000000000382947 */ /* 0x000fea0003800000 */
[----:B------:R-:W0:Y:S02]  /*0ca0*/  LDC R0, c[0x0][0x388] ;  /* 0x0000e200ff007b82 */ /* 0x000e240000000800 */
[----:B0-----:R-:W-:-:S04]  /*0cb0*/  IMAD R17, R3, R0, R15 ;  /* 0x0000000003117224 */ /* 0x001fc800078e020f */
[----:B------:R-:W-:-:S06]  /*0cc0*/  IMAD.WIDE.U32 R16, R17, 0x4, R12 ;  /* 0x0000000411107825 */ /* 0x000fcc00078e000c */
[----:B------:R-:W2:Y:S01]  /*0cd0*/  LDG.E R16, desc[UR6][R16.64] ;  /* 0x0000000610107981 */ /* 0x000ea2000c1e1900 */
[----:B------:R-:W-:Y:S01]  /*0ce0*/  BSSY.RECONVERGENT B2, `(.L_x_8) ;  /* 0x0000008000027945 */ /* 0x000fe20003800200 */
[----:B------:R-:W-:Y:S02]  /*0cf0*/  PLOP3.LUT P0, PT, PT, PT, PT, 0x8, 0x80 ;  /* 0x000000000080781c */ /* 0x000fe40003f0e170 */
[----:B--2---:R-:W-:-:S13]  /*0d00*/  FSETP.NEU.AND P1, PT, R16, 1, PT ;  /* 0x3f8000001000780b */ /* 0x004fda0003f2d000 */
[----:B------:R-:W-:Y:S05]  /*0d10*/  @P1 BRA `(.L_x_9) ;  /* 0x0000000000101947 */ /* 0x000fea0003800000 */
[----:B------:R-:W-:-:S04]  /*0d20*/  IMAD R15, R8, R0, R15 ;  /* 0x00000000080f7224 */ /* 0x000fc800078e020f */
[----:B------:R-:W-:-:S06]  /*0d30*/  IMAD.WIDE.U32 R12, R15, 0x4, R12 ;  /* 0x000000040f0c7825 */ /* 0x000fcc00078e000c */
[----:B------:R-:W2:Y:S02]  /*0d40*/  LDG.E R12, desc[UR6][R12.64] ;  /* 0x000000060c0c7981 */ /* 0x000ea4000c1e1900 */
[----:B--2---:R-:W-:-:S13]  /*0d50*/  FSETP.EQ.AND P0, PT, R12, 1, PT ;  /* 0x3f8000000c00780b */ /* 0x004fda0003f02000 */
.L_x_9:
[----:B------:R-:W-:Y:S05]  /*0d60*/  BSYNC.RECONVERGENT B2 ;  /* 0x0000000000027941 */ /* 0x000fea0003800200 */
.L_x_8:
[----:B------:R-:W-:-:S07]  /*0d70*/  @P0 FADD R26, R26, 1 ;  /* 0x3f8000001a1a0421 */ /* 0x000fce0000000000 */
.L_x_3:
[----:B------:R-:W-:Y:S05]  /*0d80*/  BSYNC.RECONVERGENT B1 ;  /* 0x0000000000017941 */ /* 0x000fea0003800200 */
.L_x_2:
[----:B------:R-:W1:Y:S01]  /*0d90*/  LDCU UR4, c[0x0][0x388] ;  /* 0x00007100ff0477ac */ /* 0x000e620008000800 */
[----:B------:R-:W-:Y:S01]  /*0da0*/  IADD3 R8, PT, PT, R8, 0x1, RZ ;  /* 0x0000000108087810 */ /* 0x000fe20007ffe0ff */
[----:B------:R-:W-:Y:S02]  /*0db0*/  VIADD R9, R9, 0x1 ;  /* 0x0000000109097836 */ /* 0x000fe40000000000 */
[----:B------:R-:W-:Y:S01]  /*0dc0*/  VIADD R7, R7, 0x1 ;  /* 0x0000000107077836 */ /* 0x000fe20000000000 */
[----:B-1----:R-:W-:-:S13]  /*0dd0*/  ISETP.NE.AND P0, PT, R8, UR4, PT ;  /* 0x0000000408007c0c */ /* 0x002fda000bf05270 */
[----:B------:R-:W-:Y:S05]  /*0de0*/  @P0 BRA `(.L_x_10) ;  /* 0xfffffff000c80947 */ /* 0x000fea000383ffff */
[----:B------:R-:W-:Y:S01]  /*0df0*/  FADD R5, R10, -1 ;  /* 0xbf8000000a057421 */ /* 0x000fe20000000000 */
[----:B------:R-:W-:Y:S01]  /*0e00*/  FADD R0, R26, R26 ;  /* 0x0000001a1a007221 */ /* 0x000fe20000000000 */
[----:B------:R-:W-:Y:S02]  /*0e10*/  BSSY.RECONVERGENT B1, `(.L_x_11) ;  /* 0x000000d000017945 */ /* 0x000fe40003800200 */
[----:B------:R-:W-:-:S04]  /*0e20*/  FMUL R7, R10, R5 ;  /* 0x000000050a077220 */ /* 0x000fc80000400000 */
[----:B0-----:R-:W0:Y:S08]  /*0e30*/  MUFU.RCP R4, R7 ;  /* 0x0000000700047308 */ /* 0x001e300000001000 */
[----:B------:R-:W1:Y:S01]  /*0e40*/  FCHK P0, R0, R7 ;  /* 0x0000000700007302 */ /* 0x000e620000000000 */
[----:B0-----:R-:W-:-:S04]  /*0e50*/  FFMA R5, -R7, R4, 1 ;  /* 0x3f80000007057423 */ /* 0x001fc80000000104 */
[----:B------:R-:W-:-:S04]  /*0e60*/  FFMA R5, R4, R5, R4 ;  /* 0x0000000504057223 */ /* 0x000fc80000000004 */
[----:B------:R-:W-:-:S04]  /*0e70*/  FFMA R4, R0, R5, RZ ;  /* 0x0000000500047223 */ /* 0x000fc800000000ff */
[----:B------:R-:W-:-:S04]  /*0e80*/  FFMA R6, -R7, R4, R0 ;  /* 0x0000000407067223 */ /* 0x000fc80000000100 */
[----:B------:R-:W-:Y:S01]  /*0e90*/  FFMA R4, R5, R6, R4 ;  /* 0x0000000605047223 */ /* 0x000fe20000000004 */
[----:B-1----:R-:W-:Y:S06]  /*0ea0*/  @!P0 BRA `(.L_x_12) ;  /* 0x00000000000c8947 */ /* 0x002fec0003800000 */
[----:B------:R-:W-:-:S07]  /*0eb0*/  MOV R4, 0xed0 ;  /* 0x00000ed000047802 */ /* 0x000fce0000000f00 */
[----:B------:R-:W-:Y:S05]  /*0ec0*/  CALL.REL.NOINC `($__internal_0_$__cuda_sm3x_div_rn_noftz_f32_slowpath) ;  /* 0x0000000400607944 */ /* 0x000fea0003c00000 */
[----:B------:R-:W-:-:S07]  /*0ed0*/  MOV R4, R0 ;  /* 0x0000000000047202 */ /* 0x000fce0000000f00 */
.L_x_12:
[----:B------:R-:W-:Y:S05]  /*0ee0*/  BSYNC.RECONVERGENT B1 ;  /* 0x0000000000017941 */ /* 0x000fea0003800200 */
.L_x_11:
[----:B------:R-:W0:Y:S01]  /*0ef0*/  S2UR UR5, SR_CgaCtaId ;  /* 0x00000000000579c3 */ /* 0x000e220000008800 */
[----:B------:R-:W-:Y:S02]  /*0f00*/  UMOV UR4, 0x400 ;  /* 0x0000040000047882 */ /* 0x000fe40000000000 */
[----:B0-----:R-:W-:-:S06]  /*0f10*/  ULEA UR4, UR5, UR4, 0x18 ;  /* 0x0000000405047291 */ /* 0x001fcc000f8ec0ff */
[----:B------:R-:W-:-:S05]  /*0f20*/  LEA R5, R2, UR4, 0x2 ;  /* 0x0000000402057c11 */ /* 0x000fca000f8e10ff */
[----:B------:R0:W-:Y:S02]  /*0f30*/  STS [R5], R4 ;  /* 0x0000000405007388 */ /* 0x0001e40000000800 */
.L_x_1:
[----:B------:R-:W-:Y:S05]  /*0f40*/  BSYNC.RECONVERGENT B0 ;  /* 0x0000000000007941 */ /* 0x000fea0003800200 */
.L_x_0:
[----:B------:R-:W-:Y:S01]  /*0f50*/  BAR.SYNC.DEFER_BLOCKING 0x0 ;  /* 0x0000000000007b1d */ /* 0x000fe20000010000 */
[----:B------:R-:W-:-:S13]  /*0f60*/  ISETP.NE.AND P0, PT, R2, RZ, PT ;  /* 0x000000ff0200720c */ /* 0x000fda0003f05270 */
[----:B------:R-:W-:Y:S05]  /*0f70*/  @P0 EXIT ;  /* 0x000000000000094d */ /* 0x000fea0003800000 */
[----:B------:R-:W1:Y:S01]  /*0f80*/  S2UR UR5, SR_CgaCtaId ;  /* 0x00000000000579c3 */ /* 0x000e620000008800 */
[----:B------:R-:W-:Y:S01]  /*0f90*/  UMOV UR4, 0x400 ;  /* 0x0000040000047882 */ /* 0x000fe20000000000 */
[----:B------:R-:W-:-:S06]  /*0fa0*/  IMAD.MOV.U32 R0, RZ, RZ, RZ ;  /* 0x000000ffff007224 */ /* 0x000fcc00078e00ff */
[----:B------:R-:W2:Y:S01]  /*0fb0*/  LDC R2, c[0x0][0x388] ;  /* 0x0000e200ff027b82 */ /* 0x000ea20000000800 */
[----:B-1----:R-:W-:-:S03]  /*0fc0*/  ULEA UR5, UR5, UR4, 0x18 ;  /* 0x0000000405057291 */ /* 0x002fc6000f8ec0ff */
[----:B------:R-:W-:-:S09]  /*0fd0*/  UMOV UR4, URZ ;  /* 0x000000ff00047c82 */ /* 0x000fd20008000000 */
.L_x_13:
[-C--:B--2---:R-:W-:Y:S01]  /*0fe0*/  IMAD R13, R3, R2.reuse, UR4 ;  /* 0x00000004030d7e24 */ /* 0x084fe2000f8e0202 */
[----:B------:R-:W-:Y:S02]  /*0ff0*/  ULEA UR8, UR4, UR5, 0x2 ;  /* 0x0000000504087291 */ /* 0x000fe4000f8e10ff */
[----:B------:R-:W-:Y:S01]  /*1000*/  UIADD3 UR4, UPT, UPT, UR4, 0x10, URZ ;  /* 0x0000001004047890 */ /* 0x000fe2000fffe0ff */
[C---:B0-----:R-:W-:Y:S01]  /*1010*/  VIADD R5, R13.reuse, 0x1 ;  /* 0x000000010d057836 */ /* 0x041fe20000000000 */
[CC--:B------:R-:W-:Y:S01]  /*1020*/  ISETP.GE.U32.AND P2, PT, R13.reuse, R2.reuse, PT ;  /* 0x000000020d00720c */ /* 0x0c0fe20003f46070 */
[C---:B------:R-:W-:Y:S01]  /*1030*/  VIADD R9, R13.reuse, 0x3 ;  /* 0x000000030d097836 */ /* 0x040fe20000000000 */
[----:B------:R-:W-:Y:S01]  /*1040*/  IADD3 R7, PT, PT, R13, 0x2, RZ ;  /* 0x000000020d077810 */ /* 0x000fe20007ffe0ff */
[----:B------:R-:W-:Y:S01]  /*1050*/  UISETP.NE.AND UP0, UPT, UR4, 0x100, UPT ;  /* 0x000001000400788c */ /* 0x000fe2000bf05270 */
[-C--:B------:R-:W-:Y:S02]  /*1060*/  ISETP.GE.U32.AND P1, PT, R5, R2.reuse, PT ;  /* 0x000000020500720c */ /* 0x080fe40003f26070 */
[-C--:B------:R-:W-:Y:S01]  /*1070*/  ISETP.GE.U32.AND P0, PT, R7, R2.reuse, PT ;  /* 0x000000020700720c */ /* 0x080fe20003f06070 */
[----:B------:R-:W-:Y:S01]  /*1080*/  VIADD R7, R13, 0x4 ;  /* 0x000000040d077836 */ /* 0x000fe20000000000 */
[----:B------:R-:W-:-:S02]  /*1090*/  ISETP.GE.U32.AND P4, PT, R9, R2, PT ;  /* 0x000000020900720c */ /* 0x000fc40003f86070 */
[----:B------:R-:W-:Y:S02]  /*10a0*/  IADD3 R9, PT, PT, R13, 0x5, RZ ;  /* 0x000000050d097810 */ /* 0x000fe40007ffe0ff */
[-C--:B------:R-:W-:Y:S01]  /*10b0*/  ISETP.GE.U32.AND P6, PT, R7, R2.reuse, PT ;  /* 0x000000020700720c */ /* 0x080fe20003fc6070 */
[----:B------:R-:W0:Y:S01]  /*10c0*/  @!P2 LDS R5, [UR8] ;  /* 0x00000008ff05a984 */ /* 0x000e220008000800 */
[-C--:B------:R-:W-:Y:S01]  /*10d0*/  ISETP.GE.U32.AND P5, PT, R9, R2.reuse, PT ;  /* 0x000000020900720c */ /* 0x080fe20003fa6070 */
[C---:B------:R-:W-:Y:S01]  /*10e0*/  VIADD R7, R13.reuse, 0x6 ;  /* 0x000000060d077836 */ /* 0x040fe20000000000 */
[----:B------:R-:W-:Y:S01]  /*10f0*/  IADD3 R9, PT, PT, R13, 0x7, RZ ;  /* 0x000000070d097810 */ /* 0x000fe20007ffe0ff */
[----:B------:R-:W1:Y:S03]  /*1100*/  @!P1 LDS R11, [UR8+0x4] ;  /* 0x00000408ff0b9984 */ /* 0x000e660008000800 */
[----:B------:R-:W-:Y:S01]  /*1110*/  ISETP.GE.U32.AND P3, PT, R7, R2, PT ;  /* 0x000000020700720c */ /* 0x000fe20003f66070 */
[----:B------:R-:W2:Y:S01]  /*1120*/  @!P0 LDS R15, [UR8+0x8] ;  /* 0x00000808ff0f8984 */ /* 0x000ea20008000800 */
[----:B------:R-:W-:-:S03]  /*1130*/  VIADD R7, R13, 0x8 ;  /* 0x000000080d077836 */ /* 0x000fc60000000000 */
[----:B------:R-:W3:Y:S04]  /*1140*/  @!P4 LDS R17, [UR8+0xc] ;  /* 0x00000c08ff11c984 */ /* 0x000ee80008000800 */
[----:B------:R-:W-:Y:S04]  /*1150*/  @!P5 LDS R19, [UR8+0x14] ;  /* 0x00001408ff13d984 */ /* 0x000fe80008000800 */
[----:B------:R-:W-:Y:S01]  /*1160*/  @!P3 LDS R21, [UR8+0x18] ;  /* 0x00001808ff15b984 */ /* 0x000fe20008000800 */
[----:B0-----:R-:W-:Y:S01]  /*1170*/  @!P2 FADD R0, R0, R5 ;  /* 0x000000050000a221 */ /* 0x001fe20000000000 */
[----:B------:R-:W-:-:S02]  /*1180*/  ISETP.GE.U32.AND P2, PT, R9, R2, PT ;  /* 0x000000020900720c */ /* 0x000fc40003f46070 */
[----:B------:R-:W0:Y:S01]  /*1190*/  @!P6 LDS R5, [UR8+0x10] ;  /* 0x00001008ff05e984 */ /* 0x000e220008000800 */
[----:B------:R-:W-:Y:S01]  /*11a0*/  IADD3 R9, PT, PT, R13, 0x9, RZ ;  /* 0x000000090d097810 */ /* 0x000fe20007ffe0ff */
[----:B-1----:R-:W-:Y:S01]  /*11b0*/  @!P1 FADD R0, R0, R11 ;  /* 0x0000000b00009221 */ /* 0x002fe20000000000 */
[-C--:B------:R-:W-:Y:S01]  /*11c0*/  ISETP.GE.U32.AND P1, PT, R7, R2.reuse, PT ;  /* 0x000000020700720c */ /* 0x080fe20003f26070 */
[----:B------:R-:W-:Y:S02]  /*11d0*/  VIADD R11, R13, 0xa ;  /* 0x0000000a0d0b7836 */ /* 0x000fe40000000000 */
[----:B--2---:R-:W-:Y:S01]  /*11e0*/  @!P0 FADD R0, R0, R15 ;  /* 0x0000000f00008221 */ /* 0x004fe20000000000 */
[-C--:B------:R-:W-:Y:S02]  /*11f0*/  ISETP.GE.U32.AND P0, PT, R9, R2.reuse, PT ;  /* 0x000000020900720c */ /* 0x080fe40003f06070 */
[----:B------:R-:W-:Y:S01]  /*1200*/  IADD3 R9, PT, PT, R13, 0xb, RZ ;  /* 0x0000000b0d097810 */ /* 0x000fe20007ffe0ff */
[----:B---3--:R-:W-:Y:S01]  /*1210*/  @!P4 FADD R0, R0, R17 ;  /* 0x000000110000c221 */ /* 0x008fe20000000000 */
[-C--:B------:R-:W-:Y:S01]  /*1220*/  ISETP.GE.U32.AND P4, PT, R11, R2.reuse, PT ;  /* 0x000000020b00720c */ /* 0x080fe20003f86070 */
[----:B------:R-:W1:Y:S04]  /*1230*/  @!P2 LDS R23, [UR8+0x1c] ;  /* 0x00001c08ff17a984 */ /* 0x000e680008000800 */
[----:B------:R-:W2:Y:S04]  /*1240*/  @!P1 LDS R7, [UR8+0x20] ;  /* 0x00002008ff079984 */ /* 0x000ea80008000800 */
[----:B------:R-:W3:Y:S04]  /*1250*/  @!P0 LDS R11, [UR8+0x24] ;  /* 0x00002408ff0b8984 */ /* 0x000ee80008000800 */
[----:B------:R-:W4:Y:S01]  /*1260*/  @!P4 LDS R15, [UR8+0x28] ;  /* 0x00002808ff0fc984 */ /* 0x000f220008000800 */
[----:B0-----:R-:W-:Y:S01]  /*1270*/  @!P6 FADD R0, R0, R5 ;  /* 0x000000050000e221 */ /* 0x001fe20000000000 */
[----:B------:R-:W-:Y:S01]  /*1280*/  VIADD R5, R13, 0xc ;  /* 0x0000000c0d057836 */ /* 0x000fe20000000000 */
[----:B------:R-:W-:Y:S01]  /*1290*/  ISETP.GE.U32.AND P6, PT, R9, R2, PT ;  /* 0x000000020900720c */ /* 0x000fe20003fc6070 */
[----:B------:R-:W-:-:S02]  /*12a0*/  VIADD R9, R13, 0xe ;  /* 0x0000000e0d097836 */ /* 0x000fc40000000000 */
[----:B------:R-:W-:Y:S01]  /*12b0*/  @!P5 FADD R0, R0, R19 ;  /* 0x000000130000d221 */ /* 0x000fe20000000000 */
[----:B------:R-:W-:Y:S02]  /*12c0*/  ISETP.GE.U32.AND P5, PT, R5, R2, PT ;  /* 0x000000020500720c */ /* 0x000fe40003fa6070 */
[----:B------:R-:W-:Y:S01]  /*12d0*/  IADD3 R5, PT, PT, R13, 0xd, RZ ;  /* 0x0000000d0d057810 */ /* 0x000fe20007ffe0ff */
[----:B------:R-:W-:-:S03]  /*12e0*/  @!P3 FADD R0, R0, R21 ;  /* 0x000000150000b221 */ /* 0x000fc60000000000 */
[-C--:B------:R-:W-:Y:S01]  /*12f0*/  ISETP.GE.U32.AND P3, PT, R5, R2.reuse, PT ;  /* 0x000000020500720c */ /* 0x080fe20003f66070 */
[----:B-1----:R-:W-:Y:S01]  /*1300*/  @!P2 FADD R0, R0, R23 ;  /* 0x000000170000a221 */ /* 0x002fe20000000000 */
[----:B------:R-:W-:Y:S02]  /*1310*/  IADD3 R5, PT, PT, R13, 0xf, RZ ;  /* 0x0000000f0d057810 */ /* 0x000fe40007ffe0ff */
[-C--:B------:R-:W-:Y:S01]  /*1320*/  ISETP.GE.U32.AND P2, PT, R9, R2.reuse, PT ;  /* 0x000000020900720c */ /* 0x080fe20003f46070 */
[----:B--2---:R-:W-:Y:S01]  /*1330*/  @!P1 FADD R0, R0, R7 ;  /* 0x0000000700009221 */ /* 0x004fe20000000000 */
[----:B------:R-:W0:Y:S01]  /*1340*/  @!P6 LDS R9, [UR8+0x2c] ;  /* 0x00002c08ff09e984 */ /* 0x000e220008000800 */
[----:B------:R-:W-:Y:S02]  /*1350*/  ISETP.GE.U32.AND P1, PT, R5, R2, PT ;  /* 0x000000020500720c */ /* 0x000fe40003f26070 */
[----:B---3--:R-:W-:Y:S01]  /*1360*/  @!P0 FADD R0, R0, R11 ;  /* 0x0000000b00008221 */ /* 0x008fe20000000000 */
[----:B------:R-:W1:Y:S03]  /*1370*/  @!P5 LDS R5, [UR8+0x30] ;  /* 0x00003008ff05d984 */ /* 0x000e660008000800 */
[----:B----4-:R-:W-:Y:S01]  /*1380*/  @!P4 FADD R0, R0, R15 ;  /* 0x0000000f0000c221 */ /* 0x010fe20000000000 */
[----:B------:R-:W2:Y:S04]  /*1390*/  @!P3 LDS R7, [UR8+0x34] ;  /* 0x00003408ff07b984 */ /* 0x000ea80008000800 */
[----:B------:R-:W3:Y:S04]  /*13a0*/  @!P2 LDS R13, [UR8+0x38] ;  /* 0x00003808ff0da984 */ /* 0x000ee80008000800 */
[----:B------:R-:W4:Y:S01]  /*13b0*/  @!P1 LDS R17, [UR8+0x3c] ;  /* 0x00003c08ff119984 */ /* 0x000f220008000800 */
[----:B0-----:R-:W-:-:S04]  /*13c0*/  @!P6 FADD R0, R0, R9 ;  /* 0x000000090000e221 */ /* 0x001fc80000000000 */
[----:B-1----:R-:W-:-:S04]  /*13d0*/  @!P5 FADD R0, R0, R5 ;  /* 0x000000050000d221 */ /* 0x002fc80000000000 */
[----:B--2---:R-:W-:-:S04]  /*13e0*/  @!P3 FADD R0, R0, R7 ;  /* 0x000000070000b221 */ /* 0x004fc80000000000 */
[----:B---3--:R-:W-:-:S04]  /*13f0*/  @!P2 FADD R0, R0, R13 ;  /* 0x0000000d0000a221 */ /* 0x008fc80000000000 */
[----:B----4-:R-:W-:Y:S01]  /*1400*/  @!P1 FADD R0, R0, R17 ;  /* 0x0000001100009221 */ /* 0x010fe20000000000 */
[----:B------:R-:W-:Y:S06]  /*1410*/  BRA.U UP0, `(.L_x_13) ;  /* 0xfffffff900f07547 */ /* 0x000fec000b83ffff */
[----:B------:R-:W0:Y:S02]  /*1420*/  LDC.64 R2, c[0x0][0x390] ;  /* 0x0000e400ff027b82 */ /* 0x000e240000000a00 */
[----:B0-----:R-:W-:Y:S01]  /*1430*/  REDG.E.ADD.F32.FTZ.RN.STRONG.GPU desc[UR6][R2.64], R0 ;  /* 0x00000000020079a6 */ /* 0x001fe2000c12f306 */
[----:B------:R-:W-:Y:S05]  /*1440*/  EXIT ;  /* 0x000000000000794d */ /* 0x000fea0003800000 */
        .weak           $__internal_0_$__cuda_sm3x_div_rn_noftz_f32_slowpath
        .type           $__internal_0_$__cuda_sm3x_div_rn_noftz_f32_slowpath,@function
        .size           $__internal_0_$__cuda_sm3x_div_rn_noftz_f32_slowpath,(.L_x_26 - $__internal_0_$__cuda_sm3x_div_rn_noftz_f32_slowpath)
$__internal_0_$__cuda_sm3x_div_rn_noftz_f32_slowpath:
[----:B------:R-:W-:Y:S01]  /*1450*/  SHF.R.U32.HI R6, RZ, 0x17, R7 ;  /* 0x00000017ff067819 */ /* 0x000fe20000011607 */
[----:B------:R-:W-:Y:S01]  /*1460*/  BSSY.RECONVERGENT B2, `(.L_x_14) ;  /* 0x0000064000027945 */ /* 0x000fe20003800200 */
[--C-:B------:R-:W-:Y:S02]  /*1470*/  SHF.R.U32.HI R5, RZ, 0x17, R0.reuse ;  /* 0x00000017ff057819 */ /* 0x100fe40000011600 */
[----:B------:R-:W-:Y:S01]  /*1480*/  LOP3.LUT R12, R6, 0xff, RZ, 0xc0, !PT ;  /* 0x000000ff060c7812 */ /* 0x000fe200078ec0ff */
[----:B------:R-:W-:Y:S01]  /*1490*/  IMAD.MOV.U32 R6, RZ, RZ, R0 ;  /* 0x000000ffff067224 */ /* 0x000fe200078e0000 */
[----:B------:R-:W-:-:S03]  /*14a0*/  LOP3.LUT R10, R5, 0xff, RZ, 0xc0, !PT ;  /* 0x000000ff050a7812 */ /* 0x000fc600078ec0ff */
[----:B------:R-:W-:Y:S01]  /*14b0*/  VIADD R11, R12, 0xffffffff ;  /* 0xffffffff0c0b7836 */ /* 0x000fe20000000000 */
[----:B------:R-:W-:-:S04]  /*14c0*/  IADD3 R9, PT, PT, R10, -0x1, RZ ;  /* 0xffffffff0a097810 */ /* 0x000fc80007ffe0ff */
[----:B------:R-:W-:-:S04]  /*14d0*/  ISETP.GT.U32.AND P0, PT, R11, 0xfd, PT ;  /* 0x000000fd0b00780c */ /* 0x000fc80003f04070 */
[----:B------:R-:W-:-:S13]  /*14e0*/  ISETP.GT.U32.OR P0, PT, R9, 0xfd, P0 ;  /* 0x000000fd0900780c */ /* 0x000fda0000704470 */
[----:B------:R-:W-:Y:S01]  /*14f0*/  @!P0 MOV R8, RZ ;  /* 0x000000ff00088202 */ /* 0x000fe20000000f00 */
[----:B------:R-:W-:Y:S06]  /*1500*/  @!P0 BRA `(.L_x_15) ;  /* 0x0000000000608947 */ /* 0x000fec0003800000 */
[----:B------:R-:W-:Y:S01]  /*1510*/  FSETP.GTU.FTZ.AND P0, PT, |R0|, +INF , PT ;  /* 0x7f8000000000780b */ /* 0x000fe20003f1c200 */
[----:B------:R-:W-:Y:S01]  /*1520*/  IMAD.MOV.U32 R5, RZ, RZ, R7 ;  /* 0x000000ffff057224 */ /* 0x000fe200078e0007 */
[----:B------:R-:W-:-:S04]  /*1530*/  FSETP.GTU.FTZ.AND P1, PT, |R7|, +INF , PT ;  /* 0x7f8000000700780b */ /* 0x000fc80003f3c200 */
[----:B------:R-:W-:-:S13]  /*1540*/  PLOP3.LUT P0, PT, P0, P1, PT, 0xf8, 0x8f ;  /* 0x00000000008f781c */ /* 0x000fda0000703f70 */
[----:B------:R-:W-:Y:S05]  /*1550*/  @P0 BRA `(.L_x_16) ;  /* 0x00000004004c0947 */ /* 0x000fea0003800000 */
[----:B------:R-:W-:-:S13]  /*1560*/  LOP3.LUT P0, RZ, R7, 0x7fffffff, R6, 0xc8, !PT ;  /* 0x7fffffff07ff7812 */ /* 0x000fda000780c806 */
[----:B------:R-:W-:Y:S05]  /*1570*/  @!P0 BRA `(.L_x_17) ;  /* 0x00000004003c8947 */ /* 0x000fea0003800000 */
[C---:B------:R-:W-:Y:S02]  /*1580*/  FSETP.NEU.FTZ.AND P0, PT, |R0|.reuse, +INF , PT ;  /* 0x7f8000000000780b */ /* 0x040fe40003f1d200 */
[----:B------:R-:W-:Y:S02]  /*1590*/  FSETP.NEU.FTZ.AND P2, PT, |R5|, +INF , PT ;  /* 0x7f8000000500780b */ /* 0x000fe40003f5d200 */
[----:B------:R-:W-:-:S11]  /*15a0*/  FSETP.NEU.FTZ.AND P1, PT, |R0|, +INF , PT ;  /* 0x7f8000000000780b */ /* 0x000fd60003f3d200 */
[----:B------:R-:W-:Y:S05]  /*15b0*/  @!P2 BRA !P0, `(.L_x_17) ;  /* 0x00000004002ca947 */ /* 0x000fea0004000000 */
[----:B------:R-:W-:-:S04]  /*15c0*/  LOP3.LUT P0, RZ, R6, 0x7fffffff, RZ, 0xc0, !PT ;  /* 0x7fffffff06ff7812 */ /* 0x000fc8000780c0ff */
[----:B------:R-:W-:-:S13]  /*15d0*/  PLOP3.LUT P0, PT, P2, P0, PT, 0x2f, 0xf2 ;  /* 0x0000000000f2781c */ /* 0x000fda0001700577 */
[----:B------:R-:W-:Y:S05]  /*15e0*/  @P0 BRA `(.L_x_18) ;  /* 0x0000000400180947 */ /* 0x000fea0003800000 */
[----:B------:R-:W-:-:S04]  /*15f0*/  LOP3.LUT P0, RZ, R7, 0x7fffffff, RZ, 0xc0, !PT ;  /* 0x7fffffff07ff7812 */ /* 0x000fc8000780c0ff */
[----:B------:R-:W-:-:S13]  /*1600*/  PLOP3.LUT P0, PT, P1, P0, PT, 0x2f, 0xf2 ;  /* 0x0000000000f2781c */ /* 0x000fda0000f00577 */
[----:B------:R-:W-:Y:S05]  /*1610*/  @P0 BRA `(.L_x_19) ;  /* 0x0000000400000947 */ /* 0x000fea0003800000 */
[----:B------:R-:W-:Y:S02]  /*1620*/  ISETP.GE.AND P0, PT, R9, RZ, PT ;  /* 0x000000ff0900720c */ /* 0x000fe40003f06270 */
[----:B------:R-:W-:-:S11]  /*1630*/  ISETP.GE.AND P1, PT, R11, RZ, PT ;  /* 0x000000ff0b00720c */ /* 0x000fd60003f26270 */
[----:B------:R-:W-:Y:S01]  /*1640*/  @P0 MOV R8, RZ ;  /* 0x000000ff00080202 */ /* 0x000fe20000000f00 */
[----:B------:R-:W-:Y:S02]  /*1650*/  @!P0 IMAD.MOV.U32 R8, RZ, RZ, -0x40 ;  /* 0xffffffc0ff088424 */ /* 0x000fe400078e00ff */
[----:B------:R-:W-:Y:S01]  /*1660*/  @!P0 FFMA R6, R0, 1.84467440737095516160e+19, RZ ;  /* 0x5f80000000068823 */ /* 0x000fe200000000ff */
[----:B------:R-:W-:Y:S02]  /*1670*/  @!P1 FFMA R7, R5, 1.84467440737095516160e+19, RZ ;  /* 0x5f80000005079823 */ /* 0x000fe400000000ff */
[----:B------:R-:W-:-:S07]  /*1680*/  @!P1 IADD3 R8, PT, PT, R8, 0x40, RZ ;  /* 0x0000004008089810 */ /* 0x000fce0007ffe0ff */
.L_x_15:
[----:B------:R-:W-:Y:S01]  /*1690*/  LEA R0, R12, 0xc0800000, 0x17 ;  /* 0xc08000000c007811 */ /* 0x000fe200078eb8ff */
[----:B------:R-:W-:Y:S01]  /*16a0*/  BSSY.RECONVERGENT B3, `(.L_x_20) ;  /* 0x0000036000037945 */ /* 0x000fe20003800200 */
[----:B------:R-:W-:-:S03]  /*16b0*/  IADD3 R5, PT, PT, R10, -0x7f, RZ ;  /* 0xffffff810a057810 */ /* 0x000fc60007ffe0ff */
[----:B------:R-:W-:Y:S02]  /*16c0*/  IMAD.IADD R7, R7, 0x1, -R0 ;  /* 0x0000000107077824 */ /* 0x000fe400078e0a00 */
[----:B------:R-:W-:Y:S02]  /*16d0*/  IMAD R0, R5, -0x800000, R6 ;  /* 0xff80000005007824 */ /* 0x000fe400078e0206 */
[----:B------:R0:W1:Y:S01]  /*16e0*/  MUFU.RCP R9, R7 ;  /* 0x0000000700097308 */ /* 0x0000620000001000 */
[----:B------:R-:W-:Y:S01]  /*16f0*/  FADD.FTZ R11, -R7, -RZ ;  /* 0x800000ff070b7221 */ /* 0x000fe20000010100 */
[----:B0-----:R-:W-:-:S05]  /*1700*/  IADD3 R7, PT, PT, R5, 0x7f, -R12 ;  /* 0x0000007f05077810 */ /* 0x001fca0007ffe80c */
[----:B------:R-:W-:Y:S02]  /*1710*/  IMAD.IADD R7, R7, 0x1, R8 ;  /* 0x0000000107077824 */ /* 0x000fe400078e0208 */
[----:B-1----:R-:W-:-:S04]  /*1720*/  FFMA R10, R9, R11, 1 ;  /* 0x3f800000090a7423 */ /* 0x002fc8000000000b */
[----:B------:R-:W-:-:S04]  /*1730*/  FFMA R13, R9, R10, R9 ;  /* 0x0000000a090d7223 */ /* 0x000fc80000000009 */
[----:B------:R-:W-:-:S04]  /*1740*/  FFMA R6, R0, R13, RZ ;  /* 0x0000000d00067223 */ /* 0x000fc800000000ff */
[----:B------:R-:W-:-:S04]  /*1750*/  FFMA R9, R11, R6, R0 ;  /* 0x000000060b097223 */ /* 0x000fc80000000000 */
[----:B------:R-:W-:-:S04]  /*1760*/  FFMA R6, R13, R9, R6 ;  /* 0x000000090d067223 */ /* 0x000fc80000000006 */
[----:B------:R-:W-:-:S04]  /*1770*/  FFMA R11, R11, R6, R0 ;  /* 0x000000060b0b7223 */ /* 0x000fc80000000000 */
[----:B------:R-:W-:-:S05]  /*1780*/  FFMA R0, R13, R11, R6 ;  /* 0x0000000b0d007223 */ /* 0x000fca0000000006 */
[----:B------:R-:W-:-:S04]  /*1790*/  SHF.R.U32.HI R5, RZ, 0x17, R0 ;  /* 0x00000017ff057819 */ /* 0x000fc80000011600 */
[----:B------:R-:W-:-:S04]  /*17a0*/  LOP3.LUT R5, R5, 0xff, RZ, 0xc0, !PT ;  /* 0x000000ff05057812 */ /* 0x000fc800078ec0ff */
[----:B------:R-:W-:-:S05]  /*17b0*/  IADD3 R9, PT, PT, R5, R7, RZ ;  /* 0x0000000705097210 */ /* 0x000fca0007ffe0ff */
[----:B------:R-:W-:-:S05]  /*17c0*/  VIADD R5, R9, 0xffffffff ;  /* 0xffffffff09057836 */ /* 0x000fca0000000000 */
[----:B------:R-:W-:-:S13]  /*17d0*/  ISETP.GE.U32.AND P0, PT, R5, 0xfe, PT ;  /* 0x000000fe0500780c */ /* 0x000fda0003f06070 */
[----:B------:R-:W-:Y:S05]  /*17e0*/  @!P0 BRA `(.L_x_21) ;  /* 0x0000000000808947 */ /* 0x000fea0003800000 */
[----:B------:R-:W-:-:S13]  /*17f0*/  ISETP.GT.AND P0, PT, R9, 0xfe, PT ;  /* 0x000000fe0900780c */ /* 0x000fda0003f04270 */
[----:B------:R-:W-:Y:S05]  /*1800*/  @P0 BRA `(.L_x_22) ;  /* 0x00000000006c0947 */ /* 0x000fea0003800000 */
[----:B------:R-:W-:-:S13]  /*1810*/  ISETP.GE.AND P0, PT, R9, 0x1, PT ;  /* 0x000000010900780c */ /* 0x000fda0003f06270 */
[----:B------:R-:W-:Y:S05]  /*1820*/  @P0 BRA `(.L_x_23) ;  /* 0x0000000000740947 */ /* 0x000fea0003800000 */
[----:B------:R-:W-:Y:S02]  /*1830*/  ISETP.GE.AND P0, PT, R9, -0x18, PT ;  /* 0xffffffe80900780c */ /* 0x000fe40003f06270 */
[----:B------:R-:W-:-:S11]  /*1840*/  LOP3.LUT R0, R0, 0x80000000, RZ, 0xc0, !PT ;  /* 0x8000000000007812 */ /* 0x000fd600078ec0ff */
[----:B------:R-:W-:Y:S05]  /*1850*/  @!P0 BRA `(.L_x_23) ;  /* 0x0000000000688947 */ /* 0x000fea0003800000 */
[-CC-:B------:R-:W-:Y:S01]  /*1860*/  FFMA.RZ R5, R13, R11.reuse, R6.reuse ;  /* 0x0000000b0d057223 */ /* 0x180fe2000000c006 */
[C---:B------:R-:W-:Y:S02]  /*1870*/  IADD3 R8, PT, PT, R9.reuse, 0x20, RZ ;  /* 0x0000002009087810 */ /* 0x040fe40007ffe0ff */
[----:B------:R-:W-:Y:S02]  /*1880*/  ISETP.NE.AND P2, PT, R9, RZ, PT ;  /* 0x000000ff0900720c */ /* 0x000fe40003f45270 */
[----:B------:R-:W-:Y:S01]  /*1890*/  LOP3.LUT R7, R5, 0x7fffff, RZ, 0xc0, !PT ;  /* 0x007fffff05077812 */ /* 0x000fe200078ec0ff */
[CCC-:B------:R-:W-:Y:S01]  /*18a0*/  FFMA.RP R5, R13.reuse, R11.reuse, R6.reuse ;  /* 0x0000000b0d057223 */ /* 0x1c0fe20000008006 */
[----:B------:R-:W-:Y:S01]  /*18b0*/  FFMA.RM R6, R13, R11, R6 ;  /* 0x0000000b0d067223 */ /* 0x000fe20000004006 */
[----:B------:R-:W-:Y:S01]  /*18c0*/  ISETP.NE.AND P1, PT, R9, RZ, PT ;  /* 0x000000ff0900720c */ /* 0x000fe20003f25270 */
[----:B------:R-:W-:Y:S01]  /*18d0*/  IMAD.MOV R9, RZ, RZ, -R9 ;  /* 0x000000ffff097224 */ /* 0x000fe200078e0a09 */
[----:B------:R-:W-:-:S02]  /*18e0*/  LOP3.LUT R7, R7, 0x800000, RZ, 0xfc, !PT ;  /* 0x0080000007077812 */ /* 0x000fc400078efcff */
[----:B------:R-:W-:Y:S02]  /*18f0*/  FSETP.NEU.FTZ.AND P0, PT, R5, R6, PT ;  /* 0x000000060500720b */ /* 0x000fe40003f1d000 */
[----:B------:R-:W-:Y:S02]  /*1900*/  SHF.L.U32 R8, R7, R8, RZ ;  /* 0x0000000807087219 */ /* 0x000fe400000006ff */
[----:B------:R-:W-:Y:S02]  /*1910*/  SEL R6, R9, RZ, P2 ;  /* 0x000000ff09067207 */ /* 0x000fe40001000000 */
[----:B------:R-:W-:Y:S02]  /*1920*/  ISETP.NE.AND P1, PT, R8, RZ, P1 ;  /* 0x000000ff0800720c */ /* 0x000fe40000f25270 */
[----:B------:R-:W-:Y:S02]  /*1930*/  SHF.R.U32.HI R6, RZ, R6, R7 ;  /* 0x00000006ff067219 */ /* 0x000fe40000011607 */
[----:B------:R-:W-:-:S02]  /*1940*/  PLOP3.LUT P0, PT, P0, P1, PT, 0xf8, 0x8f ;  /* 0x00000000008f781c */ /* 0x000fc40000703f70 */
[----:B------:R-:W-:Y:S02]  /*1950*/  SHF.R.U32.HI R8, RZ, 0x1, R6 ;  /* 0x00000001ff087819 */ /* 0x000fe40000011606 */
[----:B------:R-:W-:-:S04]  /*1960*/  SEL R5, RZ, 0x1, !P0 ;  /* 0x00000001ff057807 */ /* 0x000fc80004000000 */
[----:B------:R-:W-:-:S04]  /*1970*/  LOP3.LUT R5, R5, 0x1, R8, 0xf8, !PT ;  /* 0x0000000105057812 */ /* 0x000fc800078ef808 */
[----:B------:R-:W-:-:S04]  /*1980*/  LOP3.LUT R5, R5, R6, RZ, 0xc0, !PT ;  /* 0x0000000605057212 */ /* 0x000fc800078ec0ff */
[----:B------:R-:W-:-:S04]  /*1990*/  IADD3 R5, PT, PT, R8, R5, RZ ;  /* 0x0000000508057210 */ /* 0x000fc80007ffe0ff */
[----:B------:R-:W-:Y:S01]  /*19a0*/  LOP3.LUT R0, R5, R0, RZ, 0xfc, !PT ;  /* 0x0000000005007212 */ /* 0x000fe200078efcff */
[----:B------:R-:W-:Y:S06]  /*19b0*/  BRA `(.L_x_23) ;  /* 0x0000000000107947 */ /* 0x000fec0003800000 */
.L_x_22:
[----:B------:R-:W-:-:S04]  /*19c0*/  LOP3.LUT R0, R0, 0x80000000, RZ, 0xc0, !PT ;  /* 0x8000000000007812 */ /* 0x000fc800078ec0ff */
[----:B------:R-:W-:Y:S01]  /*19d0*/  LOP3.LUT R0, R0, 0x7f800000, RZ, 0xfc, !PT ;  /* 0x7f80000000007812 */ /* 0x000fe200078efcff */
[----:B------:R-:W-:Y:S06]  /*19e0*/  BRA `(.L_x_23) ;  /* 0x0000000000047947 */ /* 0x000fec0003800000 */
.L_x_21:
[----:B------:R-:W-:-:S07]  /*19f0*/  IMAD R0, R7, 0x800000, R0 ;  /* 0x0080000007007824 */ /* 0x000fce00078e0200 */
.L_x_23:
[----:B------:R-:W-:Y:S05]  /*1a00*/  BSYNC.RECONVERGENT B3 ;  /* 0x0000000000037941 */ /* 0x000fea0003800200 */
.L_x_20:
[----:B------:R-:W-:Y:S05]  /*1a10*/  BRA `(.L_x_24) ;  /* 0x0000000000207947 */ /* 0x000fea0003800000 */
.L_x_19:
[----:B------:R-:W-:-:S04]  /*1a20*/  LOP3.LUT R0, R7, 0x80000000, R6, 0x48, !PT ;  /* 0x8000000007007812 */ /* 0x000fc800078e4806 */
[----:B------:R-:W-:Y:S01]  /*1a30*/  LOP3.LUT R0, R0, 0x7f800000, RZ, 0xfc, !PT ;  /* 0x7f80000000007812 */ /* 0x000fe200078efcff */
[----:B------:R-:W-:Y:S06]  /*1a40*/  BRA `(.L_x_24) ;  /* 0x0000000000147947 */ /* 0x000fec0003800000 */
.L_x_18:
[----:B------:R-:W-:Y:S01]  /*1a50*/  LOP3.LUT R0, R7, 0x80000000, R6, 0x48, !PT ;  /* 0x8000000007007812 */ /* 0x000fe200078e4806 */
[----:B------:R-:W-:Y:S06]  /*1a60*/  BRA `(.L_x_24) ;  /* 0x00000000000c7947 */ /* 0x000fec0003800000 */
.L_x_17:
[----:B------:R-:W0:Y:S01]  /*1a70*/  MUFU.RSQ R0, -QNAN ;  /* 0xffc0000000007908 */ /* 0x000e220000001400 */
[----:B------:R-:W-:Y:S05]  /*1a80*/  BRA `(.L_x_24) ;  /* 0x0000000000047947 */ /* 0x000fea0003800000 */
.L_x_16:
[----:B------:R-:W-:-:S07]  /*1a90*/  FADD.FTZ R0, R0, R5 ;  /* 0x0000000500007221 */ /* 0x000fce0000010000 */
.L_x_24:
[----:B------:R-:W-:Y:S05]  /*1aa0*/  BSYNC.RECONVERGENT B2 ;  /* 0x0000000000027941 */ /* 0x000fea0003800200 */
.L_x_14:
[----:B------:R-:W-:-:S04]  /*1ab0*/  HFMA2 R5, -RZ, RZ, 0, 0 ;  /* 0x00000000ff057431 */ /* 0x000fc800000001ff */
[----:B0-----:R-:W-:Y:S05]  /*1ac0*/  RET.REL.NODEC R4 `(_Z22clustering_coefficientPKfjPf) ;  /* 0xffffffe4044c7950 */ /* 0x001fea0003c3ffff */
.L_x_25:
[----:B------:R-:W-:-:S00]  /*1ad0*/  BRA `(.L_x_25) ;  /* 0xfffffffc00fc7947 */ /* 0x000fc0000383ffff */
[----:B------:R-:W-:-:S00]  /*1ae0*/  NOP ;  /* 0x0000000000007918 */ /* 0x000fc00000000000 */
        /* <DEDUP_REMOVED lines=9> */
.L_x_26:


//--------------------- .nv.shared._Z22clustering_coefficientPKfjPf --------------------------
	.section	.nv.shared._Z22clustering_coefficientPKfjPf,"aw",@nobits
	.sectionflags	@""
	.align	4
.nv.shared._Z22clustering_coefficientPKfjPf:
	.zero		2048


//--------------------- .nv.shared.reserved.0     --------------------------
	.section	.nv.shared.reserved.0,"aw",@nobits
	.weak		__nv_reservedSMEM_offset_0_alias
	.size		__nv_reservedSMEM_offset_0_alias, 0, 64
	.other		__nv_reservedSMEM_offset_0_alias,@"STO_CUDA_RESERVED_SHARED STV_DEFAULT"
__nv_reservedSMEM_offset_0_alias:
	.zero		0
	.zero		64


//--------------------- .nv.constant0._Z22clustering_coefficientPKfjPf --------------------------
	.section	.nv.constant0._Z22clustering_coefficientPKfjPf,"a",@progbits
	.sectionflags	@""
	.align	4
.nv.constant0._Z22clustering_coefficientPKfjPf:
	.zero		920


//--------------------- SYMBOLS --------------------------

	.type		.nv.reservedSmem.offset0,@object
	.size		.nv.reservedSmem.offset0,0x4
	.type		.nv.reservedSmem.cap,@object
	.size		.nv.reservedSmem.cap,0x4
